// auto-generated by cutlass_sweep.gemm — config: {"arch": "sm_100", "cluster_m": 1, "cluster_n": 1, "dtype": "fp16", "dtype_b": "fp16", "layout": "nt", "stages": 0, "tile_k": 16, "tile_m": 128, "tile_n": 192}
#include "cutlass/cutlass.h"
#include "cutlass/gemm/collective/collective_builder.hpp"
#include "cutlass/gemm/device/gemm_universal_adapter.h"
#include "cutlass/gemm/kernel/gemm_universal.hpp"
#include "cutlass/epilogue/collective/collective_builder.hpp"

using ElemA = cutlass::half_t;
using ElemB = cutlass::half_t;
using ElemCD = cutlass::half_t;
using Acc  = float;
using TileShape    = cute::Shape<cute::_128, cute::_192, cute::_16>;
using ClusterShape = cute::Shape<cute::_1, cute::_1, cute::_1>;

using CollectiveEpilogue = typename cutlass::epilogue::collective::CollectiveBuilder<
    cutlass::arch::Sm100, cutlass::arch::OpClassTensorOp,
    TileShape, ClusterShape,
    cutlass::epilogue::collective::EpilogueTileAuto,
    Acc, Acc,
    ElemCD, cutlass::layout::RowMajor, 128 / cutlass::sizeof_bits<ElemCD>::value,
    ElemCD, cutlass::layout::RowMajor, 128 / cutlass::sizeof_bits<ElemCD>::value,
    cutlass::epilogue::collective::EpilogueScheduleAuto
  >::CollectiveOp;

using CollectiveMainloop = typename cutlass::gemm::collective::CollectiveBuilder<
    cutlass::arch::Sm100, cutlass::arch::OpClassTensorOp,
    ElemA, cutlass::layout::RowMajor, 128 / cutlass::sizeof_bits<ElemA>::value,
    ElemB, cutlass::layout::ColumnMajor, 128 / cutlass::sizeof_bits<ElemB>::value,
    Acc,
    TileShape, ClusterShape,
    cutlass::gemm::collective::StageCountAutoCarveout<static_cast<int>(sizeof(typename CollectiveEpilogue::SharedStorage))>,
    cutlass::gemm::collective::KernelScheduleAuto
  >::CollectiveOp;

using GemmKernel = cutlass::gemm::kernel::GemmUniversal<
    cute::Shape<int,int,int,int>,
    CollectiveMainloop,
    CollectiveEpilogue
>;
using Gemm = cutlass::gemm::device::GemmUniversalAdapter<GemmKernel>;

// Force the device kernel symbol into the cubin without needing a host main.
auto* _anchor = &cutlass::device_kernel<GemmKernel>;


// ===== COMPILED SASS (sm_100a) =====

	.target	sm_100a

	.elftype	@"ET_EXEC"


//--------------------- .note.nv.tkinfo           --------------------------
	.section	.note.nv.tkinfo,"",@"SHT_NOTE"
	.sectionflags	@"SHF_NOTE_NV_TKINFO"
	.tkinfo
        /*0018*/ 	.word	0x00000002
        /*0030*/ 	.string	""
        /*0030*/ 	.string	"ptxas"
        /*0030*/ 	.string	"Cuda compilation tools, release 13.0, V13.0.88"
        /*0030*/ 	.string	"Build cuda_13.0.r13.0/compiler.36424714_0"
        /*0030*/ 	.string	"-arch sm_100a -m 64 "



//--------------------- .note.nv.cuinfo           --------------------------
	.section	.note.nv.cuinfo,"",@"SHT_NOTE"
	.sectionflags	@"SHF_NOTE_NV_CUINFO"
        /*0018*/ 	.short	0x0002
        /*001a*/ 	.short	0x0064
        /*001c*/ 	.short	0x0082
	.zero		2


//--------------------- .nv.info                  --------------------------
	.section	.nv.info,"",@"SHT_CUDA_INFO"
	.align	4


	//----- nvinfo : EIATTR_REGCOUNT
	.align		4
        /*0000*/ 	.byte	0x04, 0x2f
        /*0002*/ 	.short	(.L_19 - .L_18)
	.align		4
.L_18:
        /*0004*/ 	.word	index@(_ZN7cutlass13device_kernelINS_4gemm6kernel13GemmUniversalIN4cute5tupleIJiiiiEEENS1_10collective13CollectiveMmaINS1_35MainloopSm100TmaUmmaWarpSpecializedILi17ELi2ELi2ENS5_IJNS4_1CILi1EEESB_SB_EEEEENS5_IJNSA_ILi128EEENSA_ILi192EEENSA_ILi16EEEEEENS_6half_tENS5_IJlSB_lEEESI_SJ_NS4_8TiledMMAINS4_8MMA_AtomIJNS4_20SM100_MMA_F16BF16_SSISI_SI_fLi128ELi192ELNS4_4UMMA5MajorE0ELSO_0ELNSN_7ScaleInE0ELSP_0EEEEEENS4_6LayoutISC_NS5_IJNSA_ILi0EEEST_ST_EEEEENS5_IJNS4_10UnderscoreESW_SW_EEEEENS4_13SM90_TMA_LOADENS4_14ComposedLayoutINS4_7SwizzleILi1ELi4ELi3EEENS4_18smem_ptr_flag_bitsILi16EEENSS_INS5_IJNSA_ILi8EEESG_EEENS5_IJSG_SB_EEEEEEEvNS4_8identityESZ_S19_vS1A_EENS_8epilogue10collective18CollectiveEpilogueINS1C_23Sm100TmaWarpSpecializedILi3ELi2ELi64ELb1ELb0EEEJSH_NS5_IJNSS_ISE_SB_EENSS_INSA_ILi64EEESB_EEEEESI_SJ_SI_SJ_NS1C_6fusion15FusionCallbacksIS1G_NS1L_17LinearCombinationISI_fSI_fLNS_15FloatRoundStyleE2EEESH_S1K_JEEENS4_5SM1004TMEM4LOAD26SM100_TMEM_LOAD_32dp32b64xESZ_NS10_INS11_ILi3ELi4ELi3EEES14_NSS_INS5_IJS15_S1I_EEENS5_IJS1I_SB_EEEEEEENS4_39AutoVectorizingCopyWithAssumedAlignmentILi128EEENS4_14SM90_TMA_STOREES1Z_S21_S21_EEEvvEEEEvNT_6ParamsE)
        /*0008*/ 	.word	0x000000b9


	//----- nvinfo : EIATTR_FRAME_SIZE
	.align		4
.L_19:
        /*000c*/ 	.byte	0x04, 0x11
        /*000e*/ 	.short	(.L_21 - .L_20)
	.align		4
.L_20:
        /*0010*/ 	.word	index@($__internal_2_$__cuda_sm10x_tcgen05_guardrail_trap_unallocated_columns_being_dealloced)
        /*0014*/ 	.word	0x00000000


	//----- nvinfo : EIATTR_FRAME_SIZE
	.align		4
.L_21:
        /*0018*/ 	.byte	0x04, 0x11
        /*001a*/ 	.short	(.L_23 - .L_22)
	.align		4
.L_22:
        /*001c*/ 	.word	index@($__internal_1_$__cuda_sm10x_tcgen05_guardrail_trap_phase_invalid_during_alloc)
        /*0020*/ 	.word	0x00000000


	//----- nvinfo : EIATTR_FRAME_SIZE
	.align		4
.L_23:
        /*0024*/ 	.byte	0x04, 0x11
        /*0026*/ 	.short	(.L_25 - .L_24)
	.align		4
.L_24:
        /*0028*/ 	.word	index@($__internal_0_$__cuda_sm10x_tcgen05_guardrail_trap_col_being_dealloced_not_returned_by_alloc)
        /*002c*/ 	.word	0x00000000


	//----- nvinfo : EIATTR_FRAME_SIZE
	.align		4
.L_25:
        /*0030*/ 	.byte	0x04, 0x11
        /*0032*/ 	.short	(.L_27 - .L_26)
	.align		4
.L_26:
        /*0034*/ 	.word	index@(_ZN7cutlass13device_kernelINS_4gemm6kernel13GemmUniversalIN4cute5tupleIJiiiiEEENS1_10collective13CollectiveMmaINS1_35MainloopSm100TmaUmmaWarpSpecializedILi17ELi2ELi2ENS5_IJNS4_1CILi1EEESB_SB_EEEEENS5_IJNSA_ILi128EEENSA_ILi192EEENSA_ILi16EEEEEENS_6half_tENS5_IJlSB_lEEESI_SJ_NS4_8TiledMMAINS4_8MMA_AtomIJNS4_20SM100_MMA_F16BF16_SSISI_SI_fLi128ELi192ELNS4_4UMMA5MajorE0ELSO_0ELNSN_7ScaleInE0ELSP_0EEEEEENS4_6LayoutISC_NS5_IJNSA_ILi0EEEST_ST_EEEEENS5_IJNS4_10UnderscoreESW_SW_EEEEENS4_13SM90_TMA_LOADENS4_14ComposedLayoutINS4_7SwizzleILi1ELi4ELi3EEENS4_18smem_ptr_flag_bitsILi16EEENSS_INS5_IJNSA_ILi8EEESG_EEENS5_IJSG_SB_EEEEEEEvNS4_8identityESZ_S19_vS1A_EENS_8epilogue10collective18CollectiveEpilogueINS1C_23Sm100TmaWarpSpecializedILi3ELi2ELi64ELb1ELb0EEEJSH_NS5_IJNSS_ISE_SB_EENSS_INSA_ILi64EEESB_EEEEESI_SJ_SI_SJ_NS1C_6fusion15FusionCallbacksIS1G_NS1L_17LinearCombinationISI_fSI_fLNS_15FloatRoundStyleE2EEESH_S1K_JEEENS4_5SM1004TMEM4LOAD26SM100_TMEM_LOAD_32dp32b64xESZ_NS10_INS11_ILi3ELi4ELi3EEES14_NSS_INS5_IJS15_S1I_EEENS5_IJS1I_SB_EEEEEEENS4_39AutoVectorizingCopyWithAssumedAlignmentILi128EEENS4_14SM90_TMA_STOREES1Z_S21_S21_EEEvvEEEEvNT_6ParamsE)
        /*0038*/ 	.word	0x00000000


	//----- nvinfo : EIATTR_MIN_STACK_SIZE
	.align		4
.L_27:
        /*003c*/ 	.byte	0x04, 0x12
        /*003e*/ 	.short	(.L_29 - .L_28)
	.align		4
.L_28:
        /*0040*/ 	.word	index@(_ZN7cutlass13device_kernelINS_4gemm6kernel13GemmUniversalIN4cute5tupleIJiiiiEEENS1_10collective13CollectiveMmaINS1_35MainloopSm100TmaUmmaWarpSpecializedILi17ELi2ELi2ENS5_IJNS4_1CILi1EEESB_SB_EEEEENS5_IJNSA_ILi128EEENSA_ILi192EEENSA_ILi16EEEEEENS_6half_tENS5_IJlSB_lEEESI_SJ_NS4_8TiledMMAINS4_8MMA_AtomIJNS4_20SM100_MMA_F16BF16_SSISI_SI_fLi128ELi192ELNS4_4UMMA5MajorE0ELSO_0ELNSN_7ScaleInE0ELSP_0EEEEEENS4_6LayoutISC_NS5_IJNSA_ILi0EEEST_ST_EEEEENS5_IJNS4_10UnderscoreESW_SW_EEEEENS4_13SM90_TMA_LOADENS4_14ComposedLayoutINS4_7SwizzleILi1ELi4ELi3EEENS4_18smem_ptr_flag_bitsILi16EEENSS_INS5_IJNSA_ILi8EEESG_EEENS5_IJSG_SB_EEEEEEEvNS4_8identityESZ_S19_vS1A_EENS_8epilogue10collective18CollectiveEpilogueINS1C_23Sm100TmaWarpSpecializedILi3ELi2ELi64ELb1ELb0EEEJSH_NS5_IJNSS_ISE_SB_EENSS_INSA_ILi64EEESB_EEEEESI_SJ_SI_SJ_NS1C_6fusion15FusionCallbacksIS1G_NS1L_17LinearCombinationISI_fSI_fLNS_15FloatRoundStyleE2EEESH_S1K_JEEENS4_5SM1004TMEM4LOAD26SM100_TMEM_LOAD_32dp32b64xESZ_NS10_INS11_ILi3ELi4ELi3EEES14_NSS_INS5_IJS15_S1I_EEENS5_IJS1I_SB_EEEEEEENS4_39AutoVectorizingCopyWithAssumedAlignmentILi128EEENS4_14SM90_TMA_STOREES1Z_S21_S21_EEEvvEEEEvNT_6ParamsE)
        /*0044*/ 	.word	0x00000000
.L_29:


//--------------------- .nv.compat                --------------------------
	.section	.nv.compat,"",@"SHT_CUDA_COMPAT_INFO"
	.align	4
        /*0000*/ 	.byte	0x02, 0x09, 0x01, 0x00, 0x02, 0x02, 0x02, 0x00, 0x02, 0x05, 0x05, 0x00, 0x03, 0x07, 0x01, 0x01
        /*0010*/ 	.byte	0x02, 0x03, 0x01, 0x00, 0x02, 0x06, 0x01, 0x00, 0x04, 0x0b, 0x08, 0x00, 0x09, 0x00, 0x00, 0x00
        /*0020*/ 	.byte	0x00, 0x00, 0x00, 0x00


//--------------------- .nv.info._ZN7cutlass13device_kernelINS_4gemm6kernel13GemmUniversalIN4cute5tupleIJiiiiEEENS1_10collective13CollectiveMmaINS1_35MainloopSm100TmaUmmaWarpSpecializedILi17ELi2ELi2ENS5_IJNS4_1CILi1EEESB_SB_EEEEENS5_IJNSA_ILi128EEENSA_ILi192EEENSA_ILi16EEEEEENS_6half_tENS5_IJlSB_lEEESI_SJ_NS4_8TiledMMAINS4_8MMA_AtomIJNS4_20SM100_MMA_F16BF16_SSISI_SI_fLi128ELi192ELNS4_4UMMA5MajorE0ELSO_0ELNSN_7ScaleInE0ELSP_0EEEEEENS4_6LayoutISC_NS5_IJNSA_ILi0EEEST_ST_EEEEENS5_IJNS4_10UnderscoreESW_SW_EEEEENS4_13SM90_TMA_LOADENS4_14ComposedLayoutINS4_7SwizzleILi1ELi4ELi3EEENS4_18smem_ptr_flag_bitsILi16EEENSS_INS5_IJNSA_ILi8EEESG_EEENS5_IJSG_SB_EEEEEEEvNS4_8identityESZ_S19_vS1A_EENS_8epilogue10collective18CollectiveEpilogueINS1C_23Sm100TmaWarpSpecializedILi3ELi2ELi64ELb1ELb0EEEJSH_NS5_IJNSS_ISE_SB_EENSS_INSA_ILi64EEESB_EEEEESI_SJ_SI_SJ_NS1C_6fusion15FusionCallbacksIS1G_NS1L_17LinearCombinationISI_fSI_fLNS_15FloatRoundStyleE2EEESH_S1K_JEEENS4_5SM1004TMEM4LOAD26SM100_TMEM_LOAD_32dp32b64xESZ_NS10_INS11_ILi3ELi4ELi3EEES14_NSS_INS5_IJS15_S1I_EEENS5_IJS1I_SB_EEEEEEENS4_39AutoVectorizingCopyWithAssumedAlignmentILi128EEENS4_14SM90_TMA_STOREES1Z_S21_S21_EEEvvEEEEvNT_6ParamsE --------------------------
	.section	.nv.info._ZN7cutlass13device_kernelINS_4gemm6kernel13GemmUniversalIN4cute5tupleIJiiiiEEENS1_10collective13CollectiveMmaINS1_35MainloopSm100TmaUmmaWarpSpecializedILi17ELi2ELi2ENS5_IJNS4_1CILi1EEESB_SB_EEEEENS5_IJNSA_ILi128EEENSA_ILi192EEENSA_ILi16EEEEEENS_6half_tENS5_IJlSB_lEEESI_SJ_NS4_8TiledMMAINS4_8MMA_AtomIJNS4_20SM100_MMA_F16BF16_SSISI_SI_fLi128ELi192ELNS4_4UMMA5MajorE0ELSO_0ELNSN_7ScaleInE0ELSP_0EEEEEENS4_6LayoutISC_NS5_IJNSA_ILi0EEEST_ST_EEEEENS5_IJNS4_10UnderscoreESW_SW_EEEEENS4_13SM90_TMA_LOADENS4_14ComposedLayoutINS4_7SwizzleILi1ELi4ELi3EEENS4_18smem_ptr_flag_bitsILi16EEENSS_INS5_IJNSA_ILi8EEESG_EEENS5_IJSG_SB_EEEEEEEvNS4_8identityESZ_S19_vS1A_EENS_8epilogue10collective18CollectiveEpilogueINS1C_23Sm100TmaWarpSpecializedILi3ELi2ELi64ELb1ELb0EEEJSH_NS5_IJNSS_ISE_SB_EENSS_INSA_ILi64EEESB_EEEEESI_SJ_SI_SJ_NS1C_6fusion15FusionCallbacksIS1G_NS1L_17LinearCombinationISI_fSI_fLNS_15FloatRoundStyleE2EEESH_S1K_JEEENS4_5SM1004TMEM4LOAD26SM100_TMEM_LOAD_32dp32b64xESZ_NS10_INS11_ILi3ELi4ELi3EEES14_NSS_INS5_IJS15_S1I_EEENS5_IJS1I_SB_EEEEEEENS4_39AutoVectorizingCopyWithAssumedAlignmentILi128EEENS4_14SM90_TMA_STOREES1Z_S21_S21_EEEvvEEEEvNT_6ParamsE,"",@"SHT_CUDA_INFO"
	.sectionflags	@""
	.align	4


	//----- nvinfo : EIATTR_CUDA_API_VERSION
	.align		4
        /*0000*/ 	.byte	0x04, 0x37
        /*0002*/ 	.short	(.L_31 - .L_30)
.L_30:
        /*0004*/ 	.word	0x00000082


	//----- nvinfo : EIATTR_KPARAM_INFO
	.align		4
.L_31:
        /*0008*/ 	.byte	0x04, 0x17
        /*000a*/ 	.short	(.L_33 - .L_32)
.L_32:
        /*000c*/ 	.word	0x00000000
        /*0010*/ 	.short	0x0000
        /*0012*/ 	.short	0x0000
        /*0014*/ 	.byte	0x00, 0xf0, 0x01, 0x20


	//----- nvinfo : EIATTR_AT_ENTRY_FRAGMENTS
	.align		4
.L_33:
        /*0018*/ 	.byte	0x04, 0x4f
        /*001a*/ 	.short	(.L_35 - .L_34)


	//   ....[0]....
.L_34:
        /*001c*/ 	.word	0x00000006


	//----- nvinfo : EIATTR_RESERVED_SMEM_USED
	.align		4
.L_35:
        /*0020*/ 	.byte	0x01, 0x41
	.zero		2


	//----- nvinfo : EIATTR_SPARSE_MMA_MASK
	.align		4
        /*0024*/ 	.byte	0x03, 0x50
        /*0026*/ 	.short	0x0000


	//----- nvinfo : EIATTR_TCGEN05_1CTA_USED
	.align		4
        /*0028*/ 	.byte	0x01, 0x51
	.zero		2


	//----- nvinfo : EIATTR_MAXREG_COUNT
	.align		4
        /*002c*/ 	.byte	0x03, 0x1b
        /*002e*/ 	.short	0x00ff


	//----- nvinfo : EIATTR_NUM_BARRIERS
	.align		4
        /*0030*/ 	.byte	0x02, 0x4c
        /*0032*/ 	.byte	0x07
	.zero		1


	//----- nvinfo : EIATTR_EXTERNS
	.align		4
        /*0034*/ 	.byte	0x04, 0x0f
        /*0036*/ 	.short	(.L_37 - .L_36)


	//   ....[0]....
	.align		4
.L_36:
        /*0038*/ 	.word	index@(__assertfail)


	//----- nvinfo : EIATTR_MERCURY_ISA_VERSION
	.align		4
.L_37:
        /*003c*/ 	.byte	0x03, 0x5f
        /*003e*/ 	.short	0x0101


	//----- nvinfo : EIATTR_INT_WARP_WIDE_INSTR_OFFSETS
	.align		4
        /*0040*/ 	.byte	0x04, 0x31
        /*0042*/ 	.short	(.L_39 - .L_38)


	//   ....[0]....
.L_38:
        /*0044*/ 	.word	0x00001f60


	//   ....[1]....
        /*0048*/ 	.word	0x00003e90


	//   ....[2]....
        /*004c*/ 	.word	0x00003eb0


	//   ....[3]....
        /*0050*/ 	.word	0x00003ee0


	//   ....[4]....
        /*0054*/ 	.word	0x00004810


	//   ....[5]....
        /*0058*/ 	.word	0x00004880


	//   ....[6]....
        /*005c*/ 	.word	0x00004980


	//   ....[7]....
        /*0060*/ 	.word	0x00004a10


	//   ....[8]....
        /*0064*/ 	.word	0x00004bf0


	//   ....[9]....
        /*0068*/ 	.word	0x00004d50


	//----- nvinfo : EIATTR_COOP_GROUP_MASK_REGIDS
	.align		4
.L_39:
        /*006c*/ 	.byte	0x04, 0x29
        /*006e*/ 	.short	(.L_41 - .L_40)


	//   ....[0]....
.L_40:
        /*0070*/ 	.word	0xffffffff


	//   ....[1]....
        /*0074*/ 	.word	0xffffffff


	//   ....[2]....
        /*0078*/ 	.word	0xffffffff


	//   ....[3]....
        /*007c*/ 	.word	0xffffffff


	//   ....[4]....
        /*0080*/ 	.word	0xffffffff


	//   ....[5]....
        /*0084*/ 	.word	0xffffffff


	//   ....[6]....
        /*0088*/ 	.word	0xffffffff


	//   ....[7]....
        /*008c*/ 	.word	0xffffffff


	//   ....[8]....
        /*0090*/ 	.word	0xffffffff


	//   ....[9]....
        /*0094*/ 	.word	0xffffffff


	//   ....[10]....
        /*0098*/ 	.word	0xffffffff


	//   ....[11]....
        /*009c*/ 	.word	0xffffffff


	//   ....[12]....
        /*00a0*/ 	.word	0xffffffff


	//----- nvinfo : EIATTR_COOP_GROUP_INSTR_OFFSETS
	.align		4
.L_41:
        /*00a4*/ 	.byte	0x04, 0x28
        /*00a6*/ 	.short	(.L_43 - .L_42)


	//   ....[0]....
.L_42:
        /*00a8*/ 	.word	0x00000090


	//   ....[1]....
        /*00ac*/ 	.word	0x000004d0


	//   ....[2]....
        /*00b0*/ 	.word	0x00000810


	//   ....[3]....
        /*00b4*/ 	.word	0x00000990


	//   ....[4]....
        /*00b8*/ 	.word	0x00000a90


	//   ....[5]....
        /*00bc*/ 	.word	0x00000c00


	//   ....[6]....
        /*00c0*/ 	.word	0x00000d60


	//   ....[7]....
        /*00c4*/ 	.word	0x00001e40


	//   ....[8]....
        /*00c8*/ 	.word	0x00003370


	//   ....[9]....
        /*00cc*/ 	.word	0x00003580


	//   ....[10]....
        /*00d0*/ 	.word	0x000035b0


	//   ....[11]....
        /*00d4*/ 	.word	0x00003d70


	//   ....[12]....
        /*00d8*/ 	.word	0x00003fa0


	//----- nvinfo : EIATTR_VRC_CTA_INIT_COUNT
	.align		4
.L_43:
        /*00dc*/ 	.byte	0x02, 0x4a
        /*00de*/ 	.byte	0x80
	.zero		1


	//----- nvinfo : EIATTR_SYSCALL_OFFSETS
	.align		4
        /*00e0*/ 	.byte	0x04, 0x46
        /*00e2*/ 	.short	(.L_45 - .L_44)


	//   ....[0]....
.L_44:
        /*00e4*/ 	.word	0x000057e0


	//   ....[1]....
        /*00e8*/ 	.word	0x000058d0


	//   ....[2]....
        /*00ec*/ 	.word	0x00006240


	//   ....[3]....
        /*00f0*/ 	.word	0x00007710


	//   ....[4]....
        /*00f4*/ 	.word	0x00008b40


	//----- nvinfo : EIATTR_MBARRIER_INSTR_OFFSETS
	.align		4
.L_45:
        /*00f8*/ 	.byte	0x04, 0x39
        /*00fa*/ 	.short	(.L_47 - .L_46)


	//   ....[0]....
.L_46:
        /*00fc*/ 	.word	0x000005d0
        /*0100*/ 	.word	0x000000ff
        /*0104*/ 	.word	0x00000000
        /*0108*/ 	.short	0x0100
        /*010a*/ 	.byte	0x05
	.zero		1


	//   ....[1]....
        /*010c*/ 	.word	0x000005e0
        /*0110*/ 	.word	0x000000ff
        /*0114*/ 	.word	0x00000088
        /*0118*/ 	.short	0x0100
        /*011a*/ 	.byte	0x05
	.zero		1


	//   ....[2]....
        /*011c*/ 	.word	0x000005f0
        /*0120*/ 	.word	0x000000ff
        /*0124*/ 	.word	0x00000008
        /*0128*/ 	.short	0x0100
        /*012a*/ 	.byte	0x05
	.zero		1


	//   ....[3]....
        /*012c*/ 	.word	0x00000600
        /*0130*/ 	.word	0x000000ff
        /*0134*/ 	.word	0x00000090
        /*0138*/ 	.short	0x0100
        /*013a*/ 	.byte	0x05
	.zero		1


	//   ....[4]....
        /*013c*/ 	.word	0x00000610
        /*0140*/ 	.word	0x000000ff
        /*0144*/ 	.word	0x00000010
        /*0148*/ 	.short	0x0100
        /*014a*/ 	.byte	0x05
	.zero		1


	//   ....[5]....
        /*014c*/ 	.word	0x00000620
        /*0150*/ 	.word	0x000000ff
        /*0154*/ 	.word	0x00000098
        /*0158*/ 	.short	0x0100
        /*015a*/ 	.byte	0x05
	.zero		1


	//   ....[6]....
        /*015c*/ 	.word	0x00000630
        /*0160*/ 	.word	0x000000ff
        /*0164*/ 	.word	0x00000018
        /*0168*/ 	.short	0x0100
        /*016a*/ 	.byte	0x05
	.zero		1


	//   ....[7]....
        /*016c*/ 	.word	0x00000640
        /*0170*/ 	.word	0x000000ff
        /*0174*/ 	.word	0x000000a0
        /*0178*/ 	.short	0x0100
        /*017a*/ 	.byte	0x05
	.zero		1


	//   ....[8]....
        /*017c*/ 	.word	0x00000650
        /*0180*/ 	.word	0x000000ff
        /*0184*/ 	.word	0x00000020
        /*0188*/ 	.short	0x0100
        /*018a*/ 	.byte	0x05
	.zero		1


	//   ....[9]....
        /*018c*/ 	.word	0x00000660
        /*0190*/ 	.word	0x000000ff
        /*0194*/ 	.word	0x000000a8
        /*0198*/ 	.short	0x0100
        /*019a*/ 	.byte	0x05
	.zero		1


	//   ....[10]....
        /*019c*/ 	.word	0x00000670
        /*01a0*/ 	.word	0x000000ff
        /*01a4*/ 	.word	0x00000028
        /*01a8*/ 	.short	0x0100
        /*01aa*/ 	.byte	0x05
	.zero		1


	//   ....[11]....
        /*01ac*/ 	.word	0x00000680
        /*01b0*/ 	.word	0x000000ff
        /*01b4*/ 	.word	0x000000b0
        /*01b8*/ 	.short	0x0100
        /*01ba*/ 	.byte	0x05
	.zero		1


	//   ....[12]....
        /*01bc*/ 	.word	0x00000690
        /*01c0*/ 	.word	0x000000ff
        /*01c4*/ 	.word	0x00000030
        /*01c8*/ 	.short	0x0100
        /*01ca*/ 	.byte	0x05
	.zero		1


	//   ....[13]....
        /*01cc*/ 	.word	0x000006a0
        /*01d0*/ 	.word	0x000000ff
        /*01d4*/ 	.word	0x000000b8
        /*01d8*/ 	.short	0x0100
        /*01da*/ 	.byte	0x05
	.zero		1


	//   ....[14]....
        /*01dc*/ 	.word	0x000006b0
        /*01e0*/ 	.word	0x000000ff
        /*01e4*/ 	.word	0x00000038
        /*01e8*/ 	.short	0x0100
        /*01ea*/ 	.byte	0x05
	.zero		1


	//   ....[15]....
        /*01ec*/ 	.word	0x000006c0
        /*01f0*/ 	.word	0x000000ff
        /*01f4*/ 	.word	0x000000c0
        /*01f8*/ 	.short	0x0100
        /*01fa*/ 	.byte	0x05
	.zero		1


	//   ....[16]....
        /*01fc*/ 	.word	0x000006d0
        /*0200*/ 	.word	0x000000ff
        /*0204*/ 	.word	0x00000040
        /*0208*/ 	.short	0x0100
        /*020a*/ 	.byte	0x05
	.zero		1


	//   ....[17]....
        /*020c*/ 	.word	0x000006e0
        /*0210*/ 	.word	0x000000ff
        /*0214*/ 	.word	0x000000c8
        /*0218*/ 	.short	0x0100
        /*021a*/ 	.byte	0x05
	.zero		1


	//   ....[18]....
        /*021c*/ 	.word	0x000006f0
        /*0220*/ 	.word	0x000000ff
        /*0224*/ 	.word	0x00000048
        /*0228*/ 	.short	0x0100
        /*022a*/ 	.byte	0x05
	.zero		1


	//   ....[19]....
        /*022c*/ 	.word	0x00000700
        /*0230*/ 	.word	0x000000ff
        /*0234*/ 	.word	0x000000d0
        /*0238*/ 	.short	0x0100
        /*023a*/ 	.byte	0x05
	.zero		1


	//   ....[20]....
        /*023c*/ 	.word	0x00000710
        /*0240*/ 	.word	0x000000ff
        /*0244*/ 	.word	0x00000050
        /*0248*/ 	.short	0x0100
        /*024a*/ 	.byte	0x05
	.zero		1


	//   ....[21]....
        /*024c*/ 	.word	0x00000720
        /*0250*/ 	.word	0x000000ff
        /*0254*/ 	.word	0x000000d8
        /*0258*/ 	.short	0x0100
        /*025a*/ 	.byte	0x05
	.zero		1


	//   ....[22]....
        /*025c*/ 	.word	0x00000730
        /*0260*/ 	.word	0x000000ff
        /*0264*/ 	.word	0x00000058
        /*0268*/ 	.short	0x0100
        /*026a*/ 	.byte	0x05
	.zero		1


	//   ....[23]....
        /*026c*/ 	.word	0x00000740
        /*0270*/ 	.word	0x000000ff
        /*0274*/ 	.word	0x000000e0
        /*0278*/ 	.short	0x0100
        /*027a*/ 	.byte	0x05
	.zero		1


	//   ....[24]....
        /*027c*/ 	.word	0x00000750
        /*0280*/ 	.word	0x000000ff
        /*0284*/ 	.word	0x00000060
        /*0288*/ 	.short	0x0100
        /*028a*/ 	.byte	0x05
	.zero		1


	//   ....[25]....
        /*028c*/ 	.word	0x00000760
        /*0290*/ 	.word	0x000000ff
        /*0294*/ 	.word	0x000000e8
        /*0298*/ 	.short	0x0100
        /*029a*/ 	.byte	0x05
	.zero		1


	//   ....[26]....
        /*029c*/ 	.word	0x00000770
        /*02a0*/ 	.word	0x000000ff
        /*02a4*/ 	.word	0x00000068
        /*02a8*/ 	.short	0x0100
        /*02aa*/ 	.byte	0x05
	.zero		1


	//   ....[27]....
        /*02ac*/ 	.word	0x00000780
        /*02b0*/ 	.word	0x000000ff
        /*02b4*/ 	.word	0x000000f0
        /*02b8*/ 	.short	0x0100
        /*02ba*/ 	.byte	0x05
	.zero		1


	//   ....[28]....
        /*02bc*/ 	.word	0x00000790
        /*02c0*/ 	.word	0x000000ff
        /*02c4*/ 	.word	0x00000070
        /*02c8*/ 	.short	0x0100
        /*02ca*/ 	.byte	0x05
	.zero		1


	//   ....[29]....
        /*02cc*/ 	.word	0x000007a0
        /*02d0*/ 	.word	0x000000ff
        /*02d4*/ 	.word	0x000000f8
        /*02d8*/ 	.short	0x0100
        /*02da*/ 	.byte	0x05
	.zero		1


	//   ....[30]....
        /*02dc*/ 	.word	0x000007b0
        /*02e0*/ 	.word	0x000000ff
        /*02e4*/ 	.word	0x00000078
        /*02e8*/ 	.short	0x0100
        /*02ea*/ 	.byte	0x05
	.zero		1


	//   ....[31]....
        /*02ec*/ 	.word	0x000007c0
        /*02f0*/ 	.word	0x000000ff
        /*02f4*/ 	.word	0x00000100
        /*02f8*/ 	.short	0x0100
        /*02fa*/ 	.byte	0x05
	.zero		1


	//   ....[32]....
        /*02fc*/ 	.word	0x000007d0
        /*0300*/ 	.word	0x000000ff
        /*0304*/ 	.word	0x00000080
        /*0308*/ 	.short	0x0100
        /*030a*/ 	.byte	0x05
	.zero		1


	//   ....[33]....
        /*030c*/ 	.word	0x000007e0
        /*0310*/ 	.word	0x000000ff
        /*0314*/ 	.word	0x00000108
        /*0318*/ 	.short	0x0100
        /*031a*/ 	.byte	0x05
	.zero		1


	//   ....[34]....
        /*031c*/ 	.word	0x00000920
        /*0320*/ 	.word	0x000000ff
        /*0324*/ 	.word	0x00000110
        /*0328*/ 	.short	0x0100
        /*032a*/ 	.byte	0x07
	.zero		1


	//   ....[35]....
        /*032c*/ 	.word	0x00000930
        /*0330*/ 	.word	0x000000ff
        /*0334*/ 	.word	0x00000128
        /*0338*/ 	.short	0x0100
        /*033a*/ 	.byte	0x07
	.zero		1


	//   ....[36]....
        /*033c*/ 	.word	0x00000940
        /*0340*/ 	.word	0x000000ff
        /*0344*/ 	.word	0x00000118
        /*0348*/ 	.short	0x0100
        /*034a*/ 	.byte	0x07
	.zero		1


	//   ....[37]....
        /*034c*/ 	.word	0x00000950
        /*0350*/ 	.word	0x000000ff
        /*0354*/ 	.word	0x00000130
        /*0358*/ 	.short	0x0100
        /*035a*/ 	.byte	0x07
	.zero		1


	//   ....[38]....
        /*035c*/ 	.word	0x00000960
        /*0360*/ 	.word	0x000000ff
        /*0364*/ 	.word	0x00000120
        /*0368*/ 	.short	0x0100
        /*036a*/ 	.byte	0x07
	.zero		1


	//   ....[39]....
        /*036c*/ 	.word	0x00000970
        /*0370*/ 	.word	0x000000ff
        /*0374*/ 	.word	0x00000138
        /*0378*/ 	.short	0x0100
        /*037a*/ 	.byte	0x07
	.zero		1


	//   ....[40]....
        /*037c*/ 	.word	0x00000a60
        /*0380*/ 	.word	0x000000ff
        /*0384*/ 	.word	0x00000140
        /*0388*/ 	.short	0x0100
        /*038a*/ 	.byte	0x05
	.zero		1


	//   ....[41]....
        /*038c*/ 	.word	0x00000a70
        /*0390*/ 	.word	0x000000ff
        /*0394*/ 	.word	0x00000148
        /*0398*/ 	.short	0x0100
        /*039a*/ 	.byte	0x05
	.zero		1


	//   ....[42]....
        /*039c*/ 	.word	0x00000bb0
        /*03a0*/ 	.word	0x000000ff
        /*03a4*/ 	.word	0x00000150
        /*03a8*/ 	.short	0x0100
        /*03aa*/ 	.byte	0x05
	.zero		1


	//   ....[43]....
        /*03ac*/ 	.word	0x00000bc0
        /*03b0*/ 	.word	0x000000ff
        /*03b4*/ 	.word	0x00000160
        /*03b8*/ 	.short	0x0100
        /*03ba*/ 	.byte	0x05
	.zero		1


	//   ....[44]....
        /*03bc*/ 	.word	0x00000bd0
        /*03c0*/ 	.word	0x000000ff
        /*03c4*/ 	.word	0x00000158
        /*03c8*/ 	.short	0x0100
        /*03ca*/ 	.byte	0x05
	.zero		1


	//   ....[45]....
        /*03cc*/ 	.word	0x00000be0
        /*03d0*/ 	.word	0x000000ff
        /*03d4*/ 	.word	0x00000168
        /*03d8*/ 	.short	0x0100
        /*03da*/ 	.byte	0x05
	.zero		1


	//   ....[46]....
        /*03dc*/ 	.word	0x00000d10
        /*03e0*/ 	.word	0x000000ff
        /*03e4*/ 	.word	0x00000170
        /*03e8*/ 	.short	0x0100
        /*03ea*/ 	.byte	0x07
	.zero		1


	//   ....[47]....
        /*03ec*/ 	.word	0x00000d20
        /*03f0*/ 	.word	0x000000ff
        /*03f4*/ 	.word	0x00000180
        /*03f8*/ 	.short	0x0100
        /*03fa*/ 	.byte	0x07
	.zero		1


	//   ....[48]....
        /*03fc*/ 	.word	0x00000d30
        /*0400*/ 	.word	0x000000ff
        /*0404*/ 	.word	0x00000178
        /*0408*/ 	.short	0x0100
        /*040a*/ 	.byte	0x07
	.zero		1


	//   ....[49]....
        /*040c*/ 	.word	0x00000d40
        /*0410*/ 	.word	0x000000ff
        /*0414*/ 	.word	0x00000188
        /*0418*/ 	.short	0x0100
        /*041a*/ 	.byte	0x07
	.zero		1


	//   ....[50]....
        /*041c*/ 	.word	0x00000e30
        /*0420*/ 	.word	0x000000ff
        /*0424*/ 	.word	0x00000190
        /*0428*/ 	.short	0x0100
        /*042a*/ 	.byte	0x05
	.zero		1


	//   ....[51]....
        /*042c*/ 	.word	0x00000e40
        /*0430*/ 	.word	0x000000ff
        /*0434*/ 	.word	0x000001a0
        /*0438*/ 	.short	0x0100
        /*043a*/ 	.byte	0x05
	.zero		1


	//   ....[52]....
        /*043c*/ 	.word	0x00000e50
        /*0440*/ 	.word	0x000000ff
        /*0444*/ 	.word	0x00000198
        /*0448*/ 	.short	0x0100
        /*044a*/ 	.byte	0x05
	.zero		1


	//   ....[53]....
        /*044c*/ 	.word	0x00000e60
        /*0450*/ 	.word	0x000000ff
        /*0454*/ 	.word	0x000001a8
        /*0458*/ 	.short	0x0100
        /*045a*/ 	.byte	0x05
	.zero		1


	//   ....[54]....
        /*045c*/ 	.word	0x00001740
        /*0460*/ 	.word	0x00000003
        /*0464*/ 	.word	0x000001a0
        /*0468*/ 	.short	0x010a
        /*046a*/ 	.byte	0xff
	.zero		1


	//   ....[55]....
        /*046c*/ 	.word	0x00001770
        /*0470*/ 	.word	0x00000003
        /*0474*/ 	.word	0x00000190
        /*0478*/ 	.short	0x0101
        /*047a*/ 	.byte	0xff
	.zero		1


	//   ....[56]....
        /*047c*/ 	.word	0x00001840
        /*0480*/ 	.word	0x000000ff
        /*0484*/ 	.word	0x00000088
        /*0488*/ 	.short	0x010a
        /*048a*/ 	.byte	0x05
	.zero		1


	//   ....[57]....
        /*048c*/ 	.word	0x000018e0
        /*0490*/ 	.word	0x000000ff
        /*0494*/ 	.word	0x00000088
        /*0498*/ 	.short	0x010a
        /*049a*/ 	.byte	0x21
	.zero		1


	//   ....[58]....
        /*049c*/ 	.word	0x00001a30
        /*04a0*/ 	.word	0x000000ff
        /*04a4*/ 	.word	0x00000088
        /*04a8*/ 	.short	0x010a
        /*04aa*/ 	.byte	0x08
	.zero		1


	//   ....[59]....
        /*04ac*/ 	.word	0x00001b40
        /*04b0*/ 	.word	0x000000ff
        /*04b4*/ 	.word	0x00000148
        /*04b8*/ 	.short	0x0101
        /*04ba*/ 	.byte	0x04
	.zero		1


	//   ....[60]....
        /*04bc*/ 	.word	0x00001b60
        /*04c0*/ 	.word	0x000000ff
        /*04c4*/ 	.word	0x00000088
        /*04c8*/ 	.short	0x010a
        /*04ca*/ 	.byte	0x05
	.zero		1


	//   ....[61]....
        /*04cc*/ 	.word	0x00001be0
        /*04d0*/ 	.word	0x000000ff
        /*04d4*/ 	.word	0x00000088
        /*04d8*/ 	.short	0x010a
        /*04da*/ 	.byte	0x11
	.zero		1


	//   ....[62]....
        /*04dc*/ 	.word	0x00001d30
        /*04e0*/ 	.word	0x000000ff
        /*04e4*/ 	.word	0x00000088
        /*04e8*/ 	.short	0x010a
        /*04ea*/ 	.byte	0x08
	.zero		1


	//   ....[63]....
        /*04ec*/ 	.word	0x00001e70
        /*04f0*/ 	.word	0x00000002
        /*04f4*/ 	.word	0x00000150
        /*04f8*/ 	.short	0x010a
        /*04fa*/ 	.byte	0xff
	.zero		1


	//   ....[64]....
        /*04fc*/ 	.word	0x00001f30
        /*0500*/ 	.word	0x00000002
        /*0504*/ 	.word	0x00000000
        /*0508*/ 	.short	0x0101
        /*050a*/ 	.byte	0xff
	.zero		1


	//   ....[65]....
        /*050c*/ 	.word	0x00002490
        /*0510*/ 	.word	0x000000ff
        /*0514*/ 	.word	0x00000000
        /*0518*/ 	.short	0x010a
        /*051a*/ 	.byte	0x05
	.zero		1


	//   ....[66]....
        /*051c*/ 	.word	0x00002520
        /*0520*/ 	.word	0x000000ff
        /*0524*/ 	.word	0x00000000
        /*0528*/ 	.short	0x010a
        /*052a*/ 	.byte	0x05
	.zero		1


	//   ....[67]....
        /*052c*/ 	.word	0x000025b0
        /*0530*/ 	.word	0x000000ff
        /*0534*/ 	.word	0x00000000
        /*0538*/ 	.short	0x010a
        /*053a*/ 	.byte	0x05
	.zero		1


	//   ....[68]....
        /*053c*/ 	.word	0x00002640
        /*0540*/ 	.word	0x000000ff
        /*0544*/ 	.word	0x00000000
        /*0548*/ 	.short	0x010a
        /*054a*/ 	.byte	0x05
	.zero		1


	//   ....[69]....
        /*054c*/ 	.word	0x000026d0
        /*0550*/ 	.word	0x000000ff
        /*0554*/ 	.word	0x00000000
        /*0558*/ 	.short	0x010a
        /*055a*/ 	.byte	0x05
	.zero		1


	//   ....[70]....
        /*055c*/ 	.word	0x00002760
        /*0560*/ 	.word	0x000000ff
        /*0564*/ 	.word	0x00000000
        /*0568*/ 	.short	0x010a
        /*056a*/ 	.byte	0x05
	.zero		1


	//   ....[71]....
        /*056c*/ 	.word	0x000027f0
        /*0570*/ 	.word	0x000000ff
        /*0574*/ 	.word	0x00000000
        /*0578*/ 	.short	0x010a
        /*057a*/ 	.byte	0x05
	.zero		1


	//   ....[72]....
        /*057c*/ 	.word	0x00002880
        /*0580*/ 	.word	0x000000ff
        /*0584*/ 	.word	0x00000000
        /*0588*/ 	.short	0x010a
        /*058a*/ 	.byte	0x05
	.zero		1


	//   ....[73]....
        /*058c*/ 	.word	0x00002910
        /*0590*/ 	.word	0x000000ff
        /*0594*/ 	.word	0x00000000
        /*0598*/ 	.short	0x010a
        /*059a*/ 	.byte	0x05
	.zero		1


	//   ....[74]....
        /*059c*/ 	.word	0x000029a0
        /*05a0*/ 	.word	0x000000ff
        /*05a4*/ 	.word	0x00000000
        /*05a8*/ 	.short	0x010a
        /*05aa*/ 	.byte	0x05
	.zero		1


	//   ....[75]....
        /*05ac*/ 	.word	0x00002a30
        /*05b0*/ 	.word	0x000000ff
        /*05b4*/ 	.word	0x00000000
        /*05b8*/ 	.short	0x010a
        /*05ba*/ 	.byte	0x05
	.zero		1


	//   ....[76]....
        /*05bc*/ 	.word	0x00002ac0
        /*05c0*/ 	.word	0x000000ff
        /*05c4*/ 	.word	0x00000000
        /*05c8*/ 	.short	0x010a
        /*05ca*/ 	.byte	0x05
	.zero		1


	//   ....[77]....
        /*05cc*/ 	.word	0x00002b50
        /*05d0*/ 	.word	0x000000ff
        /*05d4*/ 	.word	0x00000000
        /*05d8*/ 	.short	0x010a
        /*05da*/ 	.byte	0x05
	.zero		1


	//   ....[78]....
        /*05dc*/ 	.word	0x00002be0
        /*05e0*/ 	.word	0x000000ff
        /*05e4*/ 	.word	0x00000000
        /*05e8*/ 	.short	0x010a
        /*05ea*/ 	.byte	0x05
	.zero		1


	//   ....[79]....
        /*05ec*/ 	.word	0x00002c70
        /*05f0*/ 	.word	0x000000ff
        /*05f4*/ 	.word	0x00000000
        /*05f8*/ 	.short	0x010a
        /*05fa*/ 	.byte	0x05
	.zero		1


	//   ....[80]....
        /*05fc*/ 	.word	0x00002d00
        /*0600*/ 	.word	0x000000ff
        /*0604*/ 	.word	0x00000000
        /*0608*/ 	.short	0x010a
        /*060a*/ 	.byte	0x05
	.zero		1


	//   ....[81]....
        /*060c*/ 	.word	0x00002da0
        /*0610*/ 	.word	0x00000000
        /*0614*/ 	.word	0x00000000
        /*0618*/ 	.short	0x010a
        /*061a*/ 	.byte	0xff
	.zero		1


	//   ....[82]....
        /*061c*/ 	.word	0x00002ec0
        /*0620*/ 	.word	0x00000000
        /*0624*/ 	.word	0x00000190
        /*0628*/ 	.short	0x010a
        /*062a*/ 	.byte	0xff
	.zero		1


	//   ....[83]....
        /*062c*/ 	.word	0x00002f20
        /*0630*/ 	.word	0x00000004
        /*0634*/ 	.word	0x00000000
        /*0638*/ 	.short	0x0101
        /*063a*/ 	.byte	0xff
	.zero		1


	//   ....[84]....
        /*063c*/ 	.word	0x00002f40
        /*0640*/ 	.word	0x000000ff
        /*0644*/ 	.word	0x00000160
        /*0648*/ 	.short	0x010a
        /*064a*/ 	.byte	0x05
	.zero		1


	//   ....[85]....
        /*064c*/ 	.word	0x00003060
        /*0650*/ 	.word	0x00000000
        /*0654*/ 	.word	0x00000150
        /*0658*/ 	.short	0x010a
        /*065a*/ 	.byte	0xff
	.zero		1


	//   ....[86]....
        /*065c*/ 	.word	0x00003170
        /*0660*/ 	.word	0x00000000
        /*0664*/ 	.word	0x00000000
        /*0668*/ 	.short	0x0101
        /*066a*/ 	.byte	0xff
	.zero		1


	//   ....[87]....
        /*066c*/ 	.word	0x00003200
        /*0670*/ 	.word	0x000000ff
        /*0674*/ 	.word	0x00000160
        /*0678*/ 	.short	0x0106
        /*067a*/ 	.byte	0x05
	.zero		1


	//   ....[88]....
        /*067c*/ 	.word	0x00003220
        /*0680*/ 	.word	0x000000ff
        /*0684*/ 	.word	0x00000160
        /*0688*/ 	.short	0x010a
        /*068a*/ 	.byte	0x05
	.zero		1


	//   ....[89]....
        /*068c*/ 	.word	0x000032b0
        /*0690*/ 	.word	0x000000ff
        /*0694*/ 	.word	0x00000160
        /*0698*/ 	.short	0x0106
        /*069a*/ 	.byte	0x04
	.zero		1


	//   ....[90]....
        /*069c*/ 	.word	0x000032f0
        /*06a0*/ 	.word	0x00000000
        /*06a4*/ 	.word	0x00000160
        /*06a8*/ 	.short	0x010a
        /*06aa*/ 	.byte	0xff
	.zero		1


	//   ....[91]....
        /*06ac*/ 	.word	0x000037d0
        /*06b0*/ 	.word	0x00000000
        /*06b4*/ 	.word	0x00000150
        /*06b8*/ 	.short	0x010a
        /*06ba*/ 	.byte	0xff
	.zero		1


	//   ....[92]....
        /*06bc*/ 	.word	0x000038d0
        /*06c0*/ 	.word	0x00000003
        /*06c4*/ 	.word	0x00000000
        /*06c8*/ 	.short	0x0101
        /*06ca*/ 	.byte	0xff
	.zero		1


	//   ....[93]....
        /*06cc*/ 	.word	0x000038e0
        /*06d0*/ 	.word	0x000000ff
        /*06d4*/ 	.word	0x00000000
        /*06d8*/ 	.short	0x010a
        /*06da*/ 	.byte	0x05
	.zero		1


	//   ....[94]....
        /*06dc*/ 	.word	0x00003900
        /*06e0*/ 	.word	0x000000ff
        /*06e4*/ 	.word	0x00000180
        /*06e8*/ 	.short	0x010a
        /*06ea*/ 	.byte	0x0e
	.zero		1


	//   ....[95]....
        /*06ec*/ 	.word	0x000039e0
        /*06f0*/ 	.word	0x000000ff
        /*06f4*/ 	.word	0x00000000
        /*06f8*/ 	.short	0x010a
        /*06fa*/ 	.byte	0x07
	.zero		1


	//   ....[96]....
        /*06fc*/ 	.word	0x00003af0
        /*0700*/ 	.word	0x000000ff
        /*0704*/ 	.word	0x00000000
        /*0708*/ 	.short	0x010a
        /*070a*/ 	.byte	0x13
	.zero		1


	//   ....[97]....
        /*070c*/ 	.word	0x00003cc0
        /*0710*/ 	.word	0x000000ff
        /*0714*/ 	.word	0x00000000
        /*0718*/ 	.short	0x010a
        /*071a*/ 	.byte	0x05
	.zero		1


	//   ....[98]....
        /*071c*/ 	.word	0x00003d50
        /*0720*/ 	.word	0x000000ff
        /*0724*/ 	.word	0x00000000
        /*0728*/ 	.short	0x010a
        /*072a*/ 	.byte	0x06
	.zero		1


	//   ....[99]....
        /*072c*/ 	.word	0x000041c0
        /*0730*/ 	.word	0x00000000
        /*0734*/ 	.word	0x00000150
        /*0738*/ 	.short	0x010a
        /*073a*/ 	.byte	0xff
	.zero		1


	//   ....[100]....
        /*073c*/ 	.word	0x00004280
        /*0740*/ 	.word	0x00000000
        /*0744*/ 	.word	0x00000000
        /*0748*/ 	.short	0x0101
        /*074a*/ 	.byte	0xff
	.zero		1


	//   ....[101]....
        /*074c*/ 	.word	0x000045a0
        /*0750*/ 	.word	0x000000ff
        /*0754*/ 	.word	0x00000148
        /*0758*/ 	.short	0x010a
        /*075a*/ 	.byte	0x07
	.zero		1


	//   ....[102]....
        /*075c*/ 	.word	0x00004790
        /*0760*/ 	.word	0x000000ff
        /*0764*/ 	.word	0x00000128
        /*0768*/ 	.short	0x010a
        /*076a*/ 	.byte	0x07
	.zero		1


	//   ....[103]....
        /*076c*/ 	.word	0x00004920
        /*0770*/ 	.word	0x000000ff
        /*0774*/ 	.word	0x00000110
        /*0778*/ 	.short	0x010b
        /*077a*/ 	.byte	0x07
	.zero		1


	//   ....[104]....
        /*077c*/ 	.word	0x00004930
        /*0780*/ 	.word	0x000000ff
        /*0784*/ 	.word	0x00000000
        /*0788*/ 	.short	0x0101
        /*078a*/ 	.byte	0x08
	.zero		1


	//   ....[105]....
        /*078c*/ 	.word	0x00004940
        /*0790*/ 	.word	0x000000ff
        /*0794*/ 	.word	0x00000130
        /*0798*/ 	.short	0x010a
        /*079a*/ 	.byte	0x07
	.zero		1


	//   ....[106]....
        /*079c*/ 	.word	0x00004ae0
        /*07a0*/ 	.word	0x000000ff
        /*07a4*/ 	.word	0x00000118
        /*07a8*/ 	.short	0x010b
        /*07aa*/ 	.byte	0x07
	.zero		1


	//   ....[107]....
        /*07ac*/ 	.word	0x00004b50
        /*07b0*/ 	.word	0x000000ff
        /*07b4*/ 	.word	0x00000000
        /*07b8*/ 	.short	0x0101
        /*07ba*/ 	.byte	0x08
	.zero		1


	//   ....[108]....
        /*07bc*/ 	.word	0x00004b80
        /*07c0*/ 	.word	0x000000ff
        /*07c4*/ 	.word	0x00000138
        /*07c8*/ 	.short	0x010a
        /*07ca*/ 	.byte	0x07
	.zero		1


	//   ....[109]....
        /*07cc*/ 	.word	0x00004d90
        /*07d0*/ 	.word	0x000000ff
        /*07d4*/ 	.word	0x00000120
        /*07d8*/ 	.short	0x010b
        /*07da*/ 	.byte	0x07
	.zero		1


	//   ....[110]....
        /*07dc*/ 	.word	0x00004db0
        /*07e0*/ 	.word	0x000000ff
        /*07e4*/ 	.word	0x00000000
        /*07e8*/ 	.short	0x0101
        /*07ea*/ 	.byte	0x0d
	.zero		1


	//   ....[111]....
        /*07ec*/ 	.word	0x00004de0
        /*07f0*/ 	.word	0x000000ff
        /*07f4*/ 	.word	0x00000128
        /*07f8*/ 	.short	0x010a
        /*07fa*/ 	.byte	0x07
	.zero		1


	//   ....[112]....
        /*07fc*/ 	.word	0x00004e00
        /*0800*/ 	.word	0x000000ff
        /*0804*/ 	.word	0x00000130
        /*0808*/ 	.short	0x010a
        /*080a*/ 	.byte	0x07
	.zero		1


	//   ....[113]....
        /*080c*/ 	.word	0x00004e40
        /*0810*/ 	.word	0x00000000
        /*0814*/ 	.word	0x00000138
        /*0818*/ 	.short	0x010a
        /*081a*/ 	.byte	0xff
	.zero		1


	//   ....[114]....
        /*081c*/ 	.word	0x000051a0
        /*0820*/ 	.word	0x00000000
        /*0824*/ 	.word	0x00000150
        /*0828*/ 	.short	0x010a
        /*082a*/ 	.byte	0xff
	.zero		1


	//   ....[115]....
        /*082c*/ 	.word	0x000052b0
        /*0830*/ 	.word	0x00000000
        /*0834*/ 	.word	0x00000000
        /*0838*/ 	.short	0x0101
        /*083a*/ 	.byte	0xff
	.zero		1


	//   ....[116]....
        /*083c*/ 	.word	0x00005d60
        /*0840*/ 	.word	0x000000ff
        /*0844*/ 	.word	0x00000110
        /*0848*/ 	.short	0x010a
        /*084a*/ 	.byte	0x30
	.zero		1


	//   ....[117]....
        /*084c*/ 	.word	0x00005e20
        /*0850*/ 	.word	0x0000006c
        /*0854*/ 	.word	0x00000170
        /*0858*/ 	.short	0x010a
        /*085a*/ 	.byte	0xff
	.zero		1


	//   ....[118]....
        /*085c*/ 	.word	0x00005f50
        /*0860*/ 	.word	0x000000ff
        /*0864*/ 	.word	0x00000110
        /*0868*/ 	.short	0x010a
        /*086a*/ 	.byte	0x30
	.zero		1


	//   ....[119]....
        /*086c*/ 	.word	0x00006120
        /*0870*/ 	.word	0x0000006c
        /*0874*/ 	.word	0x00000170
        /*0878*/ 	.short	0x010a
        /*087a*/ 	.byte	0xff
	.zero		1


	//   ....[120]....
        /*087c*/ 	.word	0x000073b0
        /*0880*/ 	.word	0x00000000
        /*0884*/ 	.word	0x00000000
        /*0888*/ 	.short	0x0101
        /*088a*/ 	.byte	0xff
	.zero		1


	//   ....[121]....
        /*088c*/ 	.word	0x000073c0
        /*0890*/ 	.word	0x00000003
        /*0894*/ 	.word	0x00000110
        /*0898*/ 	.short	0x010a
        /*089a*/ 	.byte	0xff
	.zero		1


	//   ....[122]....
        /*089c*/ 	.word	0x000074a0
        /*08a0*/ 	.word	0x00000003
        /*08a4*/ 	.word	0x00000110
        /*08a8*/ 	.short	0x010a
        /*08aa*/ 	.byte	0xff
	.zero		1


	//   ....[123]....
        /*08ac*/ 	.word	0x000087f0
        /*08b0*/ 	.word	0x00000000
        /*08b4*/ 	.word	0x00000000
        /*08b8*/ 	.short	0x0101
        /*08ba*/ 	.byte	0xff
	.zero		1


	//   ....[124]....
        /*08bc*/ 	.word	0x00008800
        /*08c0*/ 	.word	0x00000004
        /*08c4*/ 	.word	0x00000110
        /*08c8*/ 	.short	0x010a
        /*08ca*/ 	.byte	0xff
	.zero		1


	//   ....[125]....
        /*08cc*/ 	.word	0x000088e0
        /*08d0*/ 	.word	0x00000004
        /*08d4*/ 	.word	0x00000110
        /*08d8*/ 	.short	0x010a
        /*08da*/ 	.byte	0xff
	.zero		1


	//   ....[126]....
        /*08dc*/ 	.word	0x00008ca0
        /*08e0*/ 	.word	0x000000ff
        /*08e4*/ 	.word	0x00000000
        /*08e8*/ 	.short	0x0101
        /*08ea*/ 	.byte	0x05
	.zero		1


	//   ....[127]....
        /*08ec*/ 	.word	0x00009c70
        /*08f0*/ 	.word	0x00000000
        /*08f4*/ 	.word	0x00000000
        /*08f8*/ 	.short	0x0101
        /*08fa*/ 	.byte	0xff
	.zero		1


	//   ....[128]....
        /*08fc*/ 	.word	0x00009ee0
        /*0900*/ 	.word	0x000000ff
        /*0904*/ 	.word	0x00000000
        /*0908*/ 	.short	0x0101
        /*090a*/ 	.byte	0x04
	.zero		1


	//   ....[129]....
        /*090c*/ 	.word	0x00009f00
        /*0910*/ 	.word	0x00000003
        /*0914*/ 	.word	0x000001a0
        /*0918*/ 	.short	0x010a
        /*091a*/ 	.byte	0xff
	.zero		1


	//   ....[130]....
        /*091c*/ 	.word	0x00009f60
        /*0920*/ 	.word	0x00000002
        /*0924*/ 	.word	0x00000088
        /*0928*/ 	.short	0x010a
        /*092a*/ 	.byte	0xff
	.zero		1


	//   ....[131]....
        /*092c*/ 	.word	0x00009fc0
        /*0930*/ 	.word	0x00000002
        /*0934*/ 	.word	0x00000088
        /*0938*/ 	.short	0x010a
        /*093a*/ 	.byte	0xff
	.zero		1


	//   ....[132]....
        /*093c*/ 	.word	0x0000a010
        /*0940*/ 	.word	0x00000002
        /*0944*/ 	.word	0x00000150
        /*0948*/ 	.short	0x010a
        /*094a*/ 	.byte	0xff
	.zero		1


	//   ....[133]....
        /*094c*/ 	.word	0x0000a070
        /*0950*/ 	.word	0x00000000
        /*0954*/ 	.word	0x00000000
        /*0958*/ 	.short	0x010a
        /*095a*/ 	.byte	0xff
	.zero		1


	//   ....[134]....
        /*095c*/ 	.word	0x0000a0d0
        /*0960*/ 	.word	0x00000000
        /*0964*/ 	.word	0x00000000
        /*0968*/ 	.short	0x010a
        /*096a*/ 	.byte	0xff
	.zero		1


	//   ....[135]....
        /*096c*/ 	.word	0x0000a130
        /*0970*/ 	.word	0x00000000
        /*0974*/ 	.word	0x00000000
        /*0978*/ 	.short	0x010a
        /*097a*/ 	.byte	0xff
	.zero		1


	//   ....[136]....
        /*097c*/ 	.word	0x0000a190
        /*0980*/ 	.word	0x00000000
        /*0984*/ 	.word	0x00000000
        /*0988*/ 	.short	0x010a
        /*098a*/ 	.byte	0xff
	.zero		1


	//   ....[137]....
        /*098c*/ 	.word	0x0000a1f0
        /*0990*/ 	.word	0x00000000
        /*0994*/ 	.word	0x00000000
        /*0998*/ 	.short	0x010a
        /*099a*/ 	.byte	0xff
	.zero		1


	//   ....[138]....
        /*099c*/ 	.word	0x0000a250
        /*09a0*/ 	.word	0x00000000
        /*09a4*/ 	.word	0x00000000
        /*09a8*/ 	.short	0x010a
        /*09aa*/ 	.byte	0xff
	.zero		1


	//   ....[139]....
        /*09ac*/ 	.word	0x0000a2b0
        /*09b0*/ 	.word	0x00000000
        /*09b4*/ 	.word	0x00000000
        /*09b8*/ 	.short	0x010a
        /*09ba*/ 	.byte	0xff
	.zero		1


	//   ....[140]....
        /*09bc*/ 	.word	0x0000a310
        /*09c0*/ 	.word	0x00000000
        /*09c4*/ 	.word	0x00000000
        /*09c8*/ 	.short	0x010a
        /*09ca*/ 	.byte	0xff
	.zero		1


	//   ....[141]....
        /*09cc*/ 	.word	0x0000a370
        /*09d0*/ 	.word	0x00000000
        /*09d4*/ 	.word	0x00000000
        /*09d8*/ 	.short	0x010a
        /*09da*/ 	.byte	0xff
	.zero		1


	//   ....[142]....
        /*09dc*/ 	.word	0x0000a3d0
        /*09e0*/ 	.word	0x00000000
        /*09e4*/ 	.word	0x00000000
        /*09e8*/ 	.short	0x010a
        /*09ea*/ 	.byte	0xff
	.zero		1


	//   ....[143]....
        /*09ec*/ 	.word	0x0000a430
        /*09f0*/ 	.word	0x00000000
        /*09f4*/ 	.word	0x00000000
        /*09f8*/ 	.short	0x010a
        /*09fa*/ 	.byte	0xff
	.zero		1


	//   ....[144]....
        /*09fc*/ 	.word	0x0000a490
        /*0a00*/ 	.word	0x00000000
        /*0a04*/ 	.word	0x00000000
        /*0a08*/ 	.short	0x010a
        /*0a0a*/ 	.byte	0xff
	.zero		1


	//   ....[145]....
        /*0a0c*/ 	.word	0x0000a4f0
        /*0a10*/ 	.word	0x00000000
        /*0a14*/ 	.word	0x00000000
        /*0a18*/ 	.short	0x010a
        /*0a1a*/ 	.byte	0xff
	.zero		1


	//   ....[146]....
        /*0a1c*/ 	.word	0x0000a550
        /*0a20*/ 	.word	0x00000000
        /*0a24*/ 	.word	0x00000000
        /*0a28*/ 	.short	0x010a
        /*0a2a*/ 	.byte	0xff
	.zero		1


	//   ....[147]....
        /*0a2c*/ 	.word	0x0000a5b0
        /*0a30*/ 	.word	0x00000000
        /*0a34*/ 	.word	0x00000000
        /*0a38*/ 	.short	0x010a
        /*0a3a*/ 	.byte	0xff
	.zero		1


	//   ....[148]....
        /*0a3c*/ 	.word	0x0000a610
        /*0a40*/ 	.word	0x00000000
        /*0a44*/ 	.word	0x00000000
        /*0a48*/ 	.short	0x010a
        /*0a4a*/ 	.byte	0xff
	.zero		1


	//   ....[149]....
        /*0a4c*/ 	.word	0x0000a660
        /*0a50*/ 	.word	0x00000000
        /*0a54*/ 	.word	0x00000190
        /*0a58*/ 	.short	0x010a
        /*0a5a*/ 	.byte	0xff
	.zero		1


	//   ....[150]....
        /*0a5c*/ 	.word	0x0000a6c0
        /*0a60*/ 	.word	0x00000000
        /*0a64*/ 	.word	0x00000160
        /*0a68*/ 	.short	0x010a
        /*0a6a*/ 	.byte	0xff
	.zero		1


	//   ....[151]....
        /*0a6c*/ 	.word	0x0000a710
        /*0a70*/ 	.word	0x00000000
        /*0a74*/ 	.word	0x00000150
        /*0a78*/ 	.short	0x010a
        /*0a7a*/ 	.byte	0xff
	.zero		1


	//   ....[152]....
        /*0a7c*/ 	.word	0x0000a770
        /*0a80*/ 	.word	0x00000000
        /*0a84*/ 	.word	0x00000160
        /*0a88*/ 	.short	0x010a
        /*0a8a*/ 	.byte	0xff
	.zero		1


	//   ....[153]....
        /*0a8c*/ 	.word	0x0000a7c0
        /*0a90*/ 	.word	0x00000000
        /*0a94*/ 	.word	0x00000150
        /*0a98*/ 	.short	0x010a
        /*0a9a*/ 	.byte	0xff
	.zero		1


	//   ....[154]....
        /*0a9c*/ 	.word	0x0000a820
        /*0aa0*/ 	.word	0x00000003
        /*0aa4*/ 	.word	0x00000180
        /*0aa8*/ 	.short	0x010a
        /*0aaa*/ 	.byte	0xff
	.zero		1


	//   ....[155]....
        /*0aac*/ 	.word	0x0000a880
        /*0ab0*/ 	.word	0x00000000
        /*0ab4*/ 	.word	0x00000000
        /*0ab8*/ 	.short	0x010a
        /*0aba*/ 	.byte	0xff
	.zero		1


	//   ....[156]....
        /*0abc*/ 	.word	0x0000a8e0
        /*0ac0*/ 	.word	0x00000000
        /*0ac4*/ 	.word	0x00000000
        /*0ac8*/ 	.short	0x010a
        /*0aca*/ 	.byte	0xff
	.zero		1


	//   ....[157]....
        /*0acc*/ 	.word	0x0000a940
        /*0ad0*/ 	.word	0x00000000
        /*0ad4*/ 	.word	0x00000000
        /*0ad8*/ 	.short	0x010a
        /*0ada*/ 	.byte	0xff
	.zero		1


	//   ....[158]....
        /*0adc*/ 	.word	0x0000a990
        /*0ae0*/ 	.word	0x00000000
        /*0ae4*/ 	.word	0x00000150
        /*0ae8*/ 	.short	0x010a
        /*0aea*/ 	.byte	0xff
	.zero		1


	//   ....[159]....
        /*0aec*/ 	.word	0x0000a9f0
        /*0af0*/ 	.word	0x00000000
        /*0af4*/ 	.word	0x00000148
        /*0af8*/ 	.short	0x010a
        /*0afa*/ 	.byte	0xff
	.zero		1


	//   ....[160]....
        /*0afc*/ 	.word	0x0000aa50
        /*0b00*/ 	.word	0x00000003
        /*0b04*/ 	.word	0x00000128
        /*0b08*/ 	.short	0x010a
        /*0b0a*/ 	.byte	0xff
	.zero		1


	//   ....[161]....
        /*0b0c*/ 	.word	0x0000aab0
        /*0b10*/ 	.word	0x00000003
        /*0b14*/ 	.word	0x00000130
        /*0b18*/ 	.short	0x010a
        /*0b1a*/ 	.byte	0xff
	.zero		1


	//   ....[162]....
        /*0b1c*/ 	.word	0x0000ab10
        /*0b20*/ 	.word	0x00000003
        /*0b24*/ 	.word	0x00000138
        /*0b28*/ 	.short	0x010a
        /*0b2a*/ 	.byte	0xff
	.zero		1


	//   ....[163]....
        /*0b2c*/ 	.word	0x0000ab70
        /*0b30*/ 	.word	0x00000000
        /*0b34*/ 	.word	0x00000128
        /*0b38*/ 	.short	0x010a
        /*0b3a*/ 	.byte	0xff
	.zero		1


	//   ....[164]....
        /*0b3c*/ 	.word	0x0000abd0
        /*0b40*/ 	.word	0x00000000
        /*0b44*/ 	.word	0x00000130
        /*0b48*/ 	.short	0x010a
        /*0b4a*/ 	.byte	0xff
	.zero		1


	//   ....[165]....
        /*0b4c*/ 	.word	0x0000ac20
        /*0b50*/ 	.word	0x00000000
        /*0b54*/ 	.word	0x00000150
        /*0b58*/ 	.short	0x010a
        /*0b5a*/ 	.byte	0xff
	.zero		1


	//   ....[166]....
        /*0b5c*/ 	.word	0x0000ac80
        /*0b60*/ 	.word	0x00000004
        /*0b64*/ 	.word	0x00000110
        /*0b68*/ 	.short	0x010a
        /*0b6a*/ 	.byte	0xff
	.zero		1


	//   ....[167]....
        /*0b6c*/ 	.word	0x0000acd0
        /*0b70*/ 	.word	0x0000006c
        /*0b74*/ 	.word	0x00000170
        /*0b78*/ 	.short	0x010a
        /*0b7a*/ 	.byte	0xff
	.zero		1


	//   ....[168]....
        /*0b7c*/ 	.word	0x0000ad20
        /*0b80*/ 	.word	0x00000003
        /*0b84*/ 	.word	0x00000110
        /*0b88*/ 	.short	0x010a
        /*0b8a*/ 	.byte	0xff
	.zero		1


	//   ....[169]....
        /*0b8c*/ 	.word	0x0000ad70
        /*0b90*/ 	.word	0x00000004
        /*0b94*/ 	.word	0x00000110
        /*0b98*/ 	.short	0x010a
        /*0b9a*/ 	.byte	0xff
	.zero		1


	//----- nvinfo : EIATTR_NUM_MBARRIERS
	.align		4
.L_47:
        /*0b9c*/ 	.byte	0x03, 0x38
        /*0b9e*/ 	.short	0x0036


	//----- nvinfo : EIATTR_EXIT_INSTR_OFFSETS
	.align		4
        /*0ba0*/ 	.byte	0x04, 0x1c
        /*0ba2*/ 	.short	(.L_49 - .L_48)


	//   ....[0]....
.L_48:
        /*0ba4*/ 	.word	0x00002dd0


	//   ....[1]....
        /*0ba8*/ 	.word	0x000032c0


	//   ....[2]....
        /*0bac*/ 	.word	0x00003320


	//   ....[3]....
        /*0bb0*/ 	.word	0x00003fb0


	//   ....[4]....
        /*0bb4*/ 	.word	0x00004e70


	//   ....[5]....
        /*0bb8*/ 	.word	0x00004eb0


	//   ....[6]....
        /*0bbc*/ 	.word	0x00009dd0


	//   ....[7]....
        /*0bc0*/ 	.word	0x00009e50


	//   ....[8]....
        /*0bc4*/ 	.word	0x00009e80


	//   ....[9]....
        /*0bc8*/ 	.word	0x00009ef0


	//----- nvinfo : EIATTR_MAX_THREADS
	.align		4
.L_49:
        /*0bcc*/ 	.byte	0x04, 0x05
        /*0bce*/ 	.short	(.L_51 - .L_50)
.L_50:
        /*0bd0*/ 	.word	0x00000100
        /*0bd4*/ 	.word	0x00000001
        /*0bd8*/ 	.word	0x00000001


	//----- nvinfo : EIATTR_CRS_STACK_SIZE
	.align		4
.L_51:
        /*0bdc*/ 	.byte	0x04, 0x1e
        /*0bde*/ 	.short	(.L_53 - .L_52)
.L_52:
        /*0be0*/ 	.word	0x00000000


	//----- nvinfo : EIATTR_CBANK_PARAM_SIZE
	.align		4
.L_53:
        /*0be4*/ 	.byte	0x03, 0x19
        /*0be6*/ 	.short	0x0800


	//----- nvinfo : EIATTR_PARAM_CBANK
	.align		4
        /*0be8*/ 	.byte	0x04, 0x0a
        /*0bea*/ 	.short	(.L_55 - .L_54)
	.align		4
.L_54:
        /*0bec*/ 	.word	index@(.nv.constant0._ZN7cutlass13device_kernelINS_4gemm6kernel13GemmUniversalIN4cute5tupleIJiiiiEEENS1_10collective13CollectiveMmaINS1_35MainloopSm100TmaUmmaWarpSpecializedILi17ELi2ELi2ENS5_IJNS4_1CILi1EEESB_SB_EEEEENS5_IJNSA_ILi128EEENSA_ILi192EEENSA_ILi16EEEEEENS_6half_tENS5_IJlSB_lEEESI_SJ_NS4_8TiledMMAINS4_8MMA_AtomIJNS4_20SM100_MMA_F16BF16_SSISI_SI_fLi128ELi192ELNS4_4UMMA5MajorE0ELSO_0ELNSN_7ScaleInE0ELSP_0EEEEEENS4_6LayoutISC_NS5_IJNSA_ILi0EEEST_ST_EEEEENS5_IJNS4_10UnderscoreESW_SW_EEEEENS4_13SM90_TMA_LOADENS4_14ComposedLayoutINS4_7SwizzleILi1ELi4ELi3EEENS4_18smem_ptr_flag_bitsILi16EEENSS_INS5_IJNSA_ILi8EEESG_EEENS5_IJSG_SB_EEEEEEEvNS4_8identityESZ_S19_vS1A_EENS_8epilogue10collective18CollectiveEpilogueINS1C_23Sm100TmaWarpSpecializedILi3ELi2ELi64ELb1ELb0EEEJSH_NS5_IJNSS_ISE_SB_EENSS_INSA_ILi64EEESB_EEEEESI_SJ_SI_SJ_NS1C_6fusion15FusionCallbacksIS1G_NS1L_17LinearCombinationISI_fSI_fLNS_15FloatRoundStyleE2EEESH_S1K_JEEENS4_5SM1004TMEM4LOAD26SM100_TMEM_LOAD_32dp32b64xESZ_NS10_INS11_ILi3ELi4ELi3EEES14_NSS_INS5_IJS15_S1I_EEENS5_IJS1I_SB_EEEEEEENS4_39AutoVectorizingCopyWithAssumedAlignmentILi128EEENS4_14SM90_TMA_STOREES1Z_S21_S21_EEEvvEEEEvNT_6ParamsE)
        /*0bf0*/ 	.short	0x0380
        /*0bf2*/ 	.short	0x0800


	//----- nvinfo : EIATTR_SW_WAR
	.align		4
.L_55:
        /*0bf4*/ 	.byte	0x04, 0x36
        /*0bf6*/ 	.short	(.L_57 - .L_56)
.L_56:
        /*0bf8*/ 	.word	0x00000008
.L_57:


//--------------------- .nv.callgraph             --------------------------
	.section	.nv.callgraph,"",@"SHT_CUDA_CALLGRAPH"
	.align	4
	.sectionentsize	8
	.align		4
        /*0000*/ 	.word	0x00000000
	.align		4
        /*0004*/ 	.word	0xffffffff
	.align		4
        /*0008*/ 	.word	index@(_ZN7cutlass13device_kernelINS_4gemm6kernel13GemmUniversalIN4cute5tupleIJiiiiEEENS1_10collective13CollectiveMmaINS1_35MainloopSm100TmaUmmaWarpSpecializedILi17ELi2ELi2ENS5_IJNS4_1CILi1EEESB_SB_EEEEENS5_IJNSA_ILi128EEENSA_ILi192EEENSA_ILi16EEEEEENS_6half_tENS5_IJlSB_lEEESI_SJ_NS4_8TiledMMAINS4_8MMA_AtomIJNS4_20SM100_MMA_F16BF16_SSISI_SI_fLi128ELi192ELNS4_4UMMA5MajorE0ELSO_0ELNSN_7ScaleInE0ELSP_0EEEEEENS4_6LayoutISC_NS5_IJNSA_ILi0EEEST_ST_EEEEENS5_IJNS4_10UnderscoreESW_SW_EEEEENS4_13SM90_TMA_LOADENS4_14ComposedLayoutINS4_7SwizzleILi1ELi4ELi3EEENS4_18smem_ptr_flag_bitsILi16EEENSS_INS5_IJNSA_ILi8EEESG_EEENS5_IJSG_SB_EEEEEEEvNS4_8identityESZ_S19_vS1A_EENS_8epilogue10collective18CollectiveEpilogueINS1C_23Sm100TmaWarpSpecializedILi3ELi2ELi64ELb1ELb0EEEJSH_NS5_IJNSS_ISE_SB_EENSS_INSA_ILi64EEESB_EEEEESI_SJ_SI_SJ_NS1C_6fusion15FusionCallbacksIS1G_NS1L_17LinearCombinationISI_fSI_fLNS_15FloatRoundStyleE2EEESH_S1K_JEEENS4_5SM1004TMEM4LOAD26SM100_TMEM_LOAD_32dp32b64xESZ_NS10_INS11_ILi3ELi4ELi3EEES14_NSS_INS5_IJS15_S1I_EEENS5_IJS1I_SB_EEEEEEENS4_39AutoVectorizingCopyWithAssumedAlignmentILi128EEENS4_14SM90_TMA_STOREES1Z_S21_S21_EEEvvEEEEvNT_6ParamsE)
	.align		4
        /*000c*/ 	.word	index@(__assertfail)
	.align		4
        /*0010*/ 	.word	0x00000000
	.align		4
        /*0014*/ 	.word	0xfffffffe
	.align		4
        /*0018*/ 	.word	0x00000000
	.align		4
        /*001c*/ 	.word	0xfffffffd
	.align		4
        /*0020*/ 	.word	0x00000000
	.align		4
        /*0024*/ 	.word	0xfffffffc


//--------------------- .nv.constant4             --------------------------
	.section	.nv.constant4,"a",@progbits
	.align	8
	.align		8
.nv.constant4:
        /*0000*/ 	.dword	__assertfail
	.align		8
        /*0008*/ 	.dword	__unnamed_1
	.align		8
        /*0010*/ 	.dword	__unnamed_2
	.align		8
        /*0018*/ 	.dword	_ZN40_INTERNAL_79a2460c_4_k_cu_74d0af4a_235594cuda3std3__45__cpo5beginE
	.align		8
        /*0020*/ 	.dword	_ZN40_INTERNAL_79a2460c_4_k_cu_74d0af4a_235594cuda3std3__45__cpo3endE
	.align		8
        /*0028*/ 	.dword	_ZN40_INTERNAL_79a2460c_4_k_cu_74d0af4a_235594cuda3std3__45__cpo6cbeginE
	.align		8
        /*0030*/ 	.dword	_ZN40_INTERNAL_79a2460c_4_k_cu_74d0af4a_235594cuda3std3__45__cpo4cendE
	.align		8
        /*0038*/ 	.dword	_ZN40_INTERNAL_79a2460c_4_k_cu_74d0af4a_235594cuda3std3__442_GLOBAL__N__79a2460c_4_k_cu_74d0af4a_235596ignoreE
	.align		8
        /*0040*/ 	.dword	_ZN40_INTERNAL_79a2460c_4_k_cu_74d0af4a_235594cuda3std3__419piecewise_constructE
	.align		8
        /*0048*/ 	.dword	_ZN40_INTERNAL_79a2460c_4_k_cu_74d0af4a_235594cuda3std3__48in_placeE
	.align		8
        /*0050*/ 	.dword	_ZN40_INTERNAL_79a2460c_4_k_cu_74d0af4a_235594cuda3std6ranges3__45__cpo4swapE
	.align		8
        /*0058*/ 	.dword	_ZN40_INTERNAL_79a2460c_4_k_cu_74d0af4a_235594cuda3std6ranges3__45__cpo9iter_moveE
	.align		8
        /*0060*/ 	.dword	_ZN40_INTERNAL_79a2460c_4_k_cu_74d0af4a_235594cute7productE
	.align		8
        /*0068*/ 	.dword	_ZN40_INTERNAL_79a2460c_4_k_cu_74d0af4a_235594cute1_E
	.align		8
        /*0070*/ 	.dword	$str$25
	.align		8
        /*0078*/ 	.dword	$str$26
	.align		8
        /*0080*/ 	.dword	$str$27
	.align		8
        /*0088*/ 	.dword	$str$28


//--------------------- .text._ZN7cutlass13device_kernelINS_4gemm6kernel13GemmUniversalIN4cute5tupleIJiiiiEEENS1_10collective13CollectiveMmaINS1_35MainloopSm100TmaUmmaWarpSpecializedILi17ELi2ELi2ENS5_IJNS4_1CILi1EEESB_SB_EEEEENS5_IJNSA_ILi128EEENSA_ILi192EEENSA_ILi16EEEEEENS_6half_tENS5_IJlSB_lEEESI_SJ_NS4_8TiledMMAINS4_8MMA_AtomIJNS4_20SM100_MMA_F16BF16_SSISI_SI_fLi128ELi192ELNS4_4UMMA5MajorE0ELSO_0ELNSN_7ScaleInE0ELSP_0EEEEEENS4_6LayoutISC_NS5_IJNSA_ILi0EEEST_ST_EEEEENS5_IJNS4_10UnderscoreESW_SW_EEEEENS4_13SM90_TMA_LOADENS4_14ComposedLayoutINS4_7SwizzleILi1ELi4ELi3EEENS4_18smem_ptr_flag_bitsILi16EEENSS_INS5_IJNSA_ILi8EEESG_EEENS5_IJSG_SB_EEEEEEEvNS4_8identityESZ_S19_vS1A_EENS_8epilogue10collective18CollectiveEpilogueINS1C_23Sm100TmaWarpSpecializedILi3ELi2ELi64ELb1ELb0EEEJSH_NS5_IJNSS_ISE_SB_EENSS_INSA_ILi64EEESB_EEEEESI_SJ_SI_SJ_NS1C_6fusion15FusionCallbacksIS1G_NS1L_17LinearCombinationISI_fSI_fLNS_15FloatRoundStyleE2EEESH_S1K_JEEENS4_5SM1004TMEM4LOAD26SM100_TMEM_LOAD_32dp32b64xESZ_NS10_INS11_ILi3ELi4ELi3EEES14_NSS_INS5_IJS15_S1I_EEENS5_IJS1I_SB_EEEEEEENS4_39AutoVectorizingCopyWithAssumedAlignmentILi128EEENS4_14SM90_TMA_STOREES1Z_S21_S21_EEEvvEEEEvNT_6ParamsE --------------------------
	.section	.text._ZN7cutlass13device_kernelINS_4gemm6kernel13GemmUniversalIN4cute5tupleIJiiiiEEENS1_10collective13CollectiveMmaINS1_35MainloopSm100TmaUmmaWarpSpecializedILi17ELi2ELi2ENS5_IJNS4_1CILi1EEESB_SB_EEEEENS5_IJNSA_ILi128EEENSA_ILi192EEENSA_ILi16EEEEEENS_6half_tENS5_IJlSB_lEEESI_SJ_NS4_8TiledMMAINS4_8MMA_AtomIJNS4_20SM100_MMA_F16BF16_SSISI_SI_fLi128ELi192ELNS4_4UMMA5MajorE0ELSO_0ELNSN_7ScaleInE0ELSP_0EEEEEENS4_6LayoutISC_NS5_IJNSA_ILi0EEEST_ST_EEEEENS5_IJNS4_10UnderscoreESW_SW_EEEEENS4_13SM90_TMA_LOADENS4_14ComposedLayoutINS4_7SwizzleILi1ELi4ELi3EEENS4_18smem_ptr_flag_bitsILi16EEENSS_INS5_IJNSA_ILi8EEESG_EEENS5_IJSG_SB_EEEEEEEvNS4_8identityESZ_S19_vS1A_EENS_8epilogue10collective18CollectiveEpilogueINS1C_23Sm100TmaWarpSpecializedILi3ELi2ELi64ELb1ELb0EEEJSH_NS5_IJNSS_ISE_SB_EENSS_INSA_ILi64EEESB_EEEEESI_SJ_SI_SJ_NS1C_6fusion15FusionCallbacksIS1G_NS1L_17LinearCombinationISI_fSI_fLNS_15FloatRoundStyleE2EEESH_S1K_JEEENS4_5SM1004TMEM4LOAD26SM100_TMEM_LOAD_32dp32b64xESZ_NS10_INS11_ILi3ELi4ELi3EEES14_NSS_INS5_IJS15_S1I_EEENS5_IJS1I_SB_EEEEEEENS4_39AutoVectorizingCopyWithAssumedAlignmentILi128EEENS4_14SM90_TMA_STOREES1Z_S21_S21_EEEvvEEEEvNT_6ParamsE,"ax",@progbits
	.align	128
.text._ZN7cutlass13device_kernelINS_4gemm6kernel13GemmUniversalIN4cute5tupleIJiiiiEEENS1_10collective13CollectiveMmaINS1_35MainloopSm100TmaUmmaWarpSpecializedILi17ELi2ELi2ENS5_IJNS4_1CILi1EEESB_SB_EEEEENS5_IJNSA_ILi128EEENSA_ILi192EEENSA_ILi16EEEEEENS_6half_tENS5_IJlSB_lEEESI_SJ_NS4_8TiledMMAINS4_8MMA_AtomIJNS4_20SM100_MMA_F16BF16_SSISI_SI_fLi128ELi192ELNS4_4UMMA5MajorE0ELSO_0ELNSN_7ScaleInE0ELSP_0EEEEEENS4_6LayoutISC_NS5_IJNSA_ILi0EEEST_ST_EEEEENS5_IJNS4_10UnderscoreESW_SW_EEEEENS4_13SM90_TMA_LOADENS4_14ComposedLayoutINS4_7SwizzleILi1ELi4ELi3EEENS4_18smem_ptr_flag_bitsILi16EEENSS_INS5_IJNSA_ILi8EEESG_EEENS5_IJSG_SB_EEEEEEEvNS4_8identityESZ_S19_vS1A_EENS_8epilogue10collective18CollectiveEpilogueINS1C_23Sm100TmaWarpSpecializedILi3ELi2ELi64ELb1ELb0EEEJSH_NS5_IJNSS_ISE_SB_EENSS_INSA_ILi64EEESB_EEEEESI_SJ_SI_SJ_NS1C_6fusion15FusionCallbacksIS1G_NS1L_17LinearCombinationISI_fSI_fLNS_15FloatRoundStyleE2EEESH_S1K_JEEENS4_5SM1004TMEM4LOAD26SM100_TMEM_LOAD_32dp32b64xESZ_NS10_INS11_ILi3ELi4ELi3EEES14_NSS_INS5_IJS15_S1I_EEENS5_IJS1I_SB_EEEEEEENS4_39AutoVectorizingCopyWithAssumedAlignmentILi128EEENS4_14SM90_TMA_STOREES1Z_S21_S21_EEEvvEEEEvNT_6ParamsE:
        .type           _ZN7cutlass13device_kernelINS_4gemm6kernel13GemmUniversalIN4cute5tupleIJiiiiEEENS1_10collective13CollectiveMmaINS1_35MainloopSm100TmaUmmaWarpSpecializedILi17ELi2ELi2ENS5_IJNS4_1CILi1EEESB_SB_EEEEENS5_IJNSA_ILi128EEENSA_ILi192EEENSA_ILi16EEEEEENS_6half_tENS5_IJlSB_lEEESI_SJ_NS4_8TiledMMAINS4_8MMA_AtomIJNS4_20SM100_MMA_F16BF16_SSISI_SI_fLi128ELi192ELNS4_4UMMA5MajorE0ELSO_0ELNSN_7ScaleInE0ELSP_0EEEEEENS4_6LayoutISC_NS5_IJNSA_ILi0EEEST_ST_EEEEENS5_IJNS4_10UnderscoreESW_SW_EEEEENS4_13SM90_TMA_LOADENS4_14ComposedLayoutINS4_7SwizzleILi1ELi4ELi3EEENS4_18smem_ptr_flag_bitsILi16EEENSS_INS5_IJNSA_ILi8EEESG_EEENS5_IJSG_SB_EEEEEEEvNS4_8identityESZ_S19_vS1A_EENS_8epilogue10collective18CollectiveEpilogueINS1C_23Sm100TmaWarpSpecializedILi3ELi2ELi64ELb1ELb0EEEJSH_NS5_IJNSS_ISE_SB_EENSS_INSA_ILi64EEESB_EEEEESI_SJ_SI_SJ_NS1C_6fusion15FusionCallbacksIS1G_NS1L_17LinearCombinationISI_fSI_fLNS_15FloatRoundStyleE2EEESH_S1K_JEEENS4_5SM1004TMEM4LOAD26SM100_TMEM_LOAD_32dp32b64xESZ_NS10_INS11_ILi3ELi4ELi3EEES14_NSS_INS5_IJS15_S1I_EEENS5_IJS1I_SB_EEEEEEENS4_39AutoVectorizingCopyWithAssumedAlignmentILi128EEENS4_14SM90_TMA_STOREES1Z_S21_S21_EEEvvEEEEvNT_6ParamsE,@function
        .size           _ZN7cutlass13device_kernelINS_4gemm6kernel13GemmUniversalIN4cute5tupleIJiiiiEEENS1_10collective13CollectiveMmaINS1_35MainloopSm100TmaUmmaWarpSpecializedILi17ELi2ELi2ENS5_IJNS4_1CILi1EEESB_SB_EEEEENS5_IJNSA_ILi128EEENSA_ILi192EEENSA_ILi16EEEEEENS_6half_tENS5_IJlSB_lEEESI_SJ_NS4_8TiledMMAINS4_8MMA_AtomIJNS4_20SM100_MMA_F16BF16_SSISI_SI_fLi128ELi192ELNS4_4UMMA5MajorE0ELSO_0ELNSN_7ScaleInE0ELSP_0EEEEEENS4_6LayoutISC_NS5_IJNSA_ILi0EEEST_ST_EEEEENS5_IJNS4_10UnderscoreESW_SW_EEEEENS4_13SM90_TMA_LOADENS4_14ComposedLayoutINS4_7SwizzleILi1ELi4ELi3EEENS4_18smem_ptr_flag_bitsILi16EEENSS_INS5_IJNSA_ILi8EEESG_EEENS5_IJSG_SB_EEEEEEEvNS4_8identityESZ_S19_vS1A_EENS_8epilogue10collective18CollectiveEpilogueINS1C_23Sm100TmaWarpSpecializedILi3ELi2ELi64ELb1ELb0EEEJSH_NS5_IJNSS_ISE_SB_EENSS_INSA_ILi64EEESB_EEEEESI_SJ_SI_SJ_NS1C_6fusion15FusionCallbacksIS1G_NS1L_17LinearCombinationISI_fSI_fLNS_15FloatRoundStyleE2EEESH_S1K_JEEENS4_5SM1004TMEM4LOAD26SM100_TMEM_LOAD_32dp32b64xESZ_NS10_INS11_ILi3ELi4ELi3EEES14_NSS_INS5_IJS15_S1I_EEENS5_IJS1I_SB_EEEEEEENS4_39AutoVectorizingCopyWithAssumedAlignmentILi128EEENS4_14SM90_TMA_STOREES1Z_S21_S21_EEEvvEEEEvNT_6ParamsE,(.L_x_197 - _ZN7cutlass13device_kernelINS_4gemm6kernel13GemmUniversalIN4cute5tupleIJiiiiEEENS1_10collective13CollectiveMmaINS1_35MainloopSm100TmaUmmaWarpSpecializedILi17ELi2ELi2ENS5_IJNS4_1CILi1EEESB_SB_EEEEENS5_IJNSA_ILi128EEENSA_ILi192EEENSA_ILi16EEEEEENS_6half_tENS5_IJlSB_lEEESI_SJ_NS4_8TiledMMAINS4_8MMA_AtomIJNS4_20SM100_MMA_F16BF16_SSISI_SI_fLi128ELi192ELNS4_4UMMA5MajorE0ELSO_0ELNSN_7ScaleInE0ELSP_0EEEEEENS4_6LayoutISC_NS5_IJNSA_ILi0EEEST_ST_EEEEENS5_IJNS4_10UnderscoreESW_SW_EEEEENS4_13SM90_TMA_LOADENS4_14ComposedLayoutINS4_7SwizzleILi1ELi4ELi3EEENS4_18smem_ptr_flag_bitsILi16EEENSS_INS5_IJNSA_ILi8EEESG_EEENS5_IJSG_SB_EEEEEEEvNS4_8identityESZ_S19_vS1A_EENS_8epilogue10collective18CollectiveEpilogueINS1C_23Sm100TmaWarpSpecializedILi3ELi2ELi64ELb1ELb0EEEJSH_NS5_IJNSS_ISE_SB_EENSS_INSA_ILi64EEESB_EEEEESI_SJ_SI_SJ_NS1C_6fusion15FusionCallbacksIS1G_NS1L_17LinearCombinationISI_fSI_fLNS_15FloatRoundStyleE2EEESH_S1K_JEEENS4_5SM1004TMEM4LOAD26SM100_TMEM_LOAD_32dp32b64xESZ_NS10_INS11_ILi3ELi4ELi3EEES14_NSS_INS5_IJS15_S1I_EEENS5_IJS1I_SB_EEEEEEENS4_39AutoVectorizingCopyWithAssumedAlignmentILi128EEENS4_14SM90_TMA_STOREES1Z_S21_S21_EEEvvEEEEvNT_6ParamsE)
        .other          _ZN7cutlass13device_kernelINS_4gemm6kernel13GemmUniversalIN4cute5tupleIJiiiiEEENS1_10collective13CollectiveMmaINS1_35MainloopSm100TmaUmmaWarpSpecializedILi17ELi2ELi2ENS5_IJNS4_1CILi1EEESB_SB_EEEEENS5_IJNSA_ILi128EEENSA_ILi192EEENSA_ILi16EEEEEENS_6half_tENS5_IJlSB_lEEESI_SJ_NS4_8TiledMMAINS4_8MMA_AtomIJNS4_20SM100_MMA_F16BF16_SSISI_SI_fLi128ELi192ELNS4_4UMMA5MajorE0ELSO_0ELNSN_7ScaleInE0ELSP_0EEEEEENS4_6LayoutISC_NS5_IJNSA_ILi0EEEST_ST_EEEEENS5_IJNS4_10UnderscoreESW_SW_EEEEENS4_13SM90_TMA_LOADENS4_14ComposedLayoutINS4_7SwizzleILi1ELi4ELi3EEENS4_18smem_ptr_flag_bitsILi16EEENSS_INS5_IJNSA_ILi8EEESG_EEENS5_IJSG_SB_EEEEEEEvNS4_8identityESZ_S19_vS1A_EENS_8epilogue10collective18CollectiveEpilogueINS1C_23Sm100TmaWarpSpecializedILi3ELi2ELi64ELb1ELb0EEEJSH_NS5_IJNSS_ISE_SB_EENSS_INSA_ILi64EEESB_EEEEESI_SJ_SI_SJ_NS1C_6fusion15FusionCallbacksIS1G_NS1L_17LinearCombinationISI_fSI_fLNS_15FloatRoundStyleE2EEESH_S1K_JEEENS4_5SM1004TMEM4LOAD26SM100_TMEM_LOAD_32dp32b64xESZ_NS10_INS11_ILi3ELi4ELi3EEES14_NSS_INS5_IJS15_S1I_EEENS5_IJS1I_SB_EEEEEEENS4_39AutoVectorizingCopyWithAssumedAlignmentILi128EEENS4_14SM90_TMA_STOREES1Z_S21_S21_EEEvvEEEEvNT_6ParamsE,@"STO_CUDA_ENTRY STV_DEFAULT"
_ZN7cutlass13device_kernelINS_4gemm6kernel13GemmUniversalIN4cute5tupleIJiiiiEEENS1_10collective13CollectiveMmaINS1_35MainloopSm100TmaUmmaWarpSpecializedILi17ELi2ELi2ENS5_IJNS4_1CILi1EEESB_SB_EEEEENS5_IJNSA_ILi128EEENSA_ILi192EEENSA_ILi16EEEEEENS_6half_tENS5_IJlSB_lEEESI_SJ_NS4_8TiledMMAINS4_8MMA_AtomIJNS4_20SM100_MMA_F16BF16_SSISI_SI_fLi128ELi192ELNS4_4UMMA5MajorE0ELSO_0ELNSN_7ScaleInE0ELSP_0EEEEEENS4_6LayoutISC_NS5_IJNSA_ILi0EEEST_ST_EEEEENS5_IJNS4_10UnderscoreESW_SW_EEEEENS4_13SM90_TMA_LOADENS4_14ComposedLayoutINS4_7SwizzleILi1ELi4ELi3EEENS4_18smem_ptr_flag_bitsILi16EEENSS_INS5_IJNSA_ILi8EEESG_EEENS5_IJSG_SB_EEEEEEEvNS4_8identityESZ_S19_vS1A_EENS_8epilogue10collective18CollectiveEpilogueINS1C_23Sm100TmaWarpSpecializedILi3ELi2ELi64ELb1ELb0EEEJSH_NS5_IJNSS_ISE_SB_EENSS_INSA_ILi64EEESB_EEEEESI_SJ_SI_SJ_NS1C_6fusion15FusionCallbacksIS1G_NS1L_17LinearCombinationISI_fSI_fLNS_15FloatRoundStyleE2EEESH_S1K_JEEENS4_5SM1004TMEM4LOAD26SM100_TMEM_LOAD_32dp32b64xESZ_NS10_INS11_ILi3ELi4ELi3EEES14_NSS_INS5_IJS15_S1I_EEENS5_IJS1I_SB_EEEEEEENS4_39AutoVectorizingCopyWithAssumedAlignmentILi128EEENS4_14SM90_TMA_STOREES1Z_S21_S21_EEEvvEEEEvNT_6ParamsE:
[----:B------:R-:W1:Y:S01]  /*0000*/  LDC R1, c[0x0][0x37c] ;  /* 0x0000df00ff017b82 */ /* 0x000e620000000800 */
[----:B------:R-:W2:Y:S01]  /*0010*/  S2R R170, SR_TID.X ;  /* 0x0000000000aa7919 */ /* 0x000ea20000002100 */
[----:B------:R-:W3:Y:S01]  /*0020*/  LDCU.64 UR4, c[0x0][0x890] ;  /* 0x00011200ff0477ac */ /* 0x000ee20008000a00 */
[----:B------:R-:W-:Y:S02]  /*0030*/  PRMT R155, RZ, 0x7610, R155 ;  /* 0x00007610ff9b7816 */ /* 0x000fe4000000009b */
[----:B------:R-:W-:Y:S01]  /*0040*/  ELECT P5, URZ, PT ;  /* 0x0000000000ff782f */ /* 0x000fe200038a0000 */
[----:B------:R-:W4:Y:S01]  /*0050*/  LDCU.64 UR46, c[0x0][0x358] ;  /* 0x00006b00ff2e77ac */ /* 0x000f220008000a00 */
[----:B---3--:R-:W-:-:S04]  /*0060*/  UISETP.NE.U32.AND UP0, UPT, UR4, URZ, UPT ;  /* 0x000000ff0400728c */ /* 0x008fc8000bf05070 */
[----:B------:R-:W-:Y:S01]  /*0070*/  UISETP.NE.AND.EX UP0, UPT, UR5, URZ, UPT, UP0 ;  /* 0x000000ff0500728c */ /* 0x000fe2000bf05300 */
[----:B--2---:R-:W-:-:S05]  /*0080*/  SHF.R.U32.HI R162, RZ, 0x5, R170 ;  /* 0x00000005ffa27819 */ /* 0x004fca00000116aa */
[----:B------:R-:W2:Y:S02]  /*0090*/  SHFL.IDX PT, R0, R162, RZ, 0x1f ;  /* 0x00001fffa2007589 */ /* 0x000ea400000e0000 */
[----:B--2---:R-:W-:Y:S01]  /*00a0*/  R2UR UR8, R0 ;  /* 0x00000000000872ca */ /* 0x004fe200000e0000 */
[----:B-1--4-:R-:W-:-:S14]  /*00b0*/  BRA.U UP0, `(.L_x_0) ;  /* 0x00000001002c7547 */ /* 0x012fdc000b800000 */
[----:B------:R-:W1:Y:S02]  /*00c0*/  LDCU.64 UR6, c[0x0][0x888] ;  /* 0x00011100ff0677ac */ /* 0x000e640008000a00 */
[----:B-1----:R-:W-:-:S04]  /*00d0*/  UISETP.NE.U32.AND UP0, UPT, UR6, URZ, UPT ;  /* 0x000000ff0600728c */ /* 0x002fc8000bf05070 */
[----:B------:R-:W-:-:S09]  /*00e0*/  UISETP.NE.AND.EX UP0, UPT, UR7, URZ, UPT, UP0 ;  /* 0x000000ff0700728c */ /* 0x000fd2000bf05300 */
[----:B------:R-:W-:Y:S05]  /*00f0*/  BRA.U !UP0, `(.L_x_1) ;  /* 0x0000000108107547 */ /* 0x000fea000b800000 */
[----:B------:R-:W1:Y:S02]  /*0100*/  LDC.64 R2, c[0x0][0x888] ;  /* 0x00022200ff027b82 */ /* 0x000e640000000a00 */
[----:B-1----:R1:W5:Y:S01]  /*0110*/  LDG.E R81, desc[UR46][R2.64] ;  /* 0x0000002e02517981 */ /* 0x002362000c1e1900 */
[----:B------:R-:W-:Y:S01]  /*0120*/  HFMA2 R155, -RZ, RZ, 0, 5.9604644775390625e-08 ;  /* 0x00000001ff9b7431 */ /* 0x000fe200000001ff */
[----:B------:R-:W-:Y:S05]  /*0130*/  BRA `(.L_x_0) ;  /* 0x00000000000c7947 */ /* 0x000fea0003800000 */
.L_x_1:
[----:B------:R-:W1:Y:S01]  /*0140*/  LDCU UR6, c[0x0][0x880] ;  /* 0x00011000ff0677ac */ /* 0x000e620008000800 */
[----:B------:R-:W-:Y:S01]  /*0150*/  HFMA2 R155, -RZ, RZ, 0, 5.9604644775390625e-08 ;  /* 0x00000001ff9b7431 */ /* 0x000fe200000001ff */
[----:B-1----:R-:W-:-:S07]  /*0160*/  MOV R81, UR6 ;  /* 0x0000000600517c02 */ /* 0x002fce0008000f00 */
.L_x_0:
[----:B------:R-:W2:Y:S02]  /*0170*/  LDCU.64 UR6, c[0x0][0x8b0] ;  /* 0x00011600ff0677ac */ /* 0x000ea40008000a00 */
[----:B--2---:R-:W-:-:S04]  /*0180*/  UISETP.NE.U32.AND UP0, UPT, UR6, URZ, UPT ;  /* 0x000000ff0600728c */ /* 0x004fc8000bf05070 */
[----:B------:R-:W-:-:S09]  /*0190*/  UISETP.NE.AND.EX UP0, UPT, UR7, URZ, UPT, UP0 ;  /* 0x000000ff0700728c */ /* 0x000fd2000bf05300 */
[----:B------:R-:W-:Y:S05]  /*01a0*/  BRA.U UP0, `(.L_x_2) ;  /* 0x0000000100247547 */ /* 0x000fea000b800000 */
[----:B------:R-:W2:Y:S02]  /*01b0*/  LDCU.64 UR6, c[0x0][0x8a8] ;  /* 0x00011500ff0677ac */ /* 0x000ea40008000a00 */
[----:B--2---:R-:W-:-:S04]  /*01c0*/  UISETP.NE.U32.AND UP0, UPT, UR6, URZ, UPT ;  /* 0x000000ff0600728c */ /* 0x004fc8000bf05070 */
[----:B------:R-:W-:-:S09]  /*01d0*/  UISETP.NE.AND.EX UP0, UPT, UR7, URZ, UPT, UP0 ;  /* 0x000000ff0700728c */ /* 0x000fd2000bf05300 */
[----:B------:R-:W-:Y:S05]  /*01e0*/  BRA.U !UP0, `(.L_x_3) ;  /* 0x00000001080c7547 */ /* 0x000fea000b800000 */
[----:B------:R-:W2:Y:S02]  /*01f0*/  LDC.64 R76, c[0x0][0x8a8] ;  /* 0x00022a00ff4c7b82 */ /* 0x000ea40000000a00 */
[----:B--2---:R2:W5:Y:S01]  /*0200*/  LDG.E R76, desc[UR46][R76.64] ;  /* 0x0000002e4c4c7981 */ /* 0x004562000c1e1900 */
[----:B------:R-:W-:Y:S05]  /*0210*/  BRA `(.L_x_2) ;  /* 0x0000000000087947 */ /* 0x000fea0003800000 */
.L_x_3:
[----:B------:R-:W2:Y:S02]  /*0220*/  LDCU UR6, c[0x0][0x8a0] ;  /* 0x00011400ff0677ac */ /* 0x000ea40008000800 */
[----:B--2---:R-:W-:Y:S02]  /*0230*/  MOV R76, UR6 ;  /* 0x00000006004c7c02 */ /* 0x004fe40008000f00 */
.L_x_2:
[----:B------:R-:W-:Y:S01]  /*0240*/  IMAD.U32 R0, RZ, RZ, UR8 ;  /* 0x00000008ff007e24 */ /* 0x000fe2000f8e00ff */
[----:B------:R-:W-:Y:S04]  /*0250*/  BSSY.RECONVERGENT B0, `(.L_x_4) ;  /* 0x000000c000007945 */ /* 0x000fe80003800200 */
[C---:B------:R-:W-:Y:S02]  /*0260*/  ISETP.NE.OR P1, PT, R0.reuse, 0x1, !P5 ;  /* 0x000000010000780c */ /* 0x040fe40006f25670 */
[----:B------:R-:W-:-:S11]  /*0270*/  ISETP.NE.OR P0, PT, R0, 0x3, !P5 ;  /* 0x000000030000780c */ /* 0x000fd60006f05670 */
[----:B------:R-:W-:Y:S05]  /*0280*/  @P1 BRA `(.L_x_5) ;  /* 0x0000000000201947 */ /* 0x000fea0003800000 */
[----:B------:R-:W3:Y:S02]  /*0290*/  LDCU.64 UR6, c[0x0][0x348] ;  /* 0x00006900ff0677ac */ /* 0x000ee40008000a00 */
[----:B---3--:R-:W-:Y:S02]  /*02a0*/  UIADD3 UR10, UP1, UPT, UR6, 0x80, URZ ;  /* 0x00000080060a7890 */ /* 0x008fe4000ff3e0ff */
[----:B------:R-:W-:Y:S02]  /*02b0*/  UIADD3 UR6, UP0, UPT, UR6, 0x180, URZ ;  /* 0x0000018006067890 */ /* 0x000fe4000ff1e0ff */
[----:B------:R-:W-:Y:S02]  /*02c0*/  UIADD3.X UR11, UPT, UPT, URZ, UR7, URZ, UP1, !UPT ;  /* 0x00000007ff0b7290 */ /* 0x000fe40008ffe4ff */
[----:B------:R-:W-:-:S07]  /*02d0*/  UIADD3.X UR7, UPT, UPT, URZ, UR7, URZ, UP0, !UPT ;  /* 0x00000007ff077290 */ /* 0x000fce00087fe4ff */
[----:B------:R3:W-:Y:S02]  /*02e0*/  UTMACCTL.PF [UR10] ;  /* 0x000000000a0079b9 */ /* 0x0007e40008040000 */
[----:B------:R3:W-:Y:S02]  /*02f0*/  UTMACCTL.PF [UR6] ;  /* 0x00000000060079b9 */ /* 0x0007e40008040000 */
[----:B---3--:R-:W-:Y:S01]  /*0300*/  NOP ;  /* 0x0000000000007918 */ /* 0x008fe20000000000 */
.L_x_5:
[----:B------:R-:W-:Y:S05]  /*0310*/  BSYNC.RECONVERGENT B0 ;  /* 0x0000000000007941 */ /* 0x000fea0003800200 */
.L_x_4:
[----:B------:R-:W-:Y:S04]  /*0320*/  BSSY.RECONVERGENT B0, `(.L_x_6) ;  /* 0x000000a000007945 */ /* 0x000fe80003800200 */
        /* <DEDUP_REMOVED lines=9> */
.L_x_7:
[----:B------:R-:W-:Y:S05]  /*03c0*/  BSYNC.RECONVERGENT B0 ;  /* 0x0000000000007941 */ /* 0x000fea0003800200 */
.L_x_6:
[----:B------:R-:W3:Y:S01]  /*03d0*/  LDCU.64 UR6, c[0x0][0x888] ;  /* 0x00011100ff0677ac */ /* 0x000ee20008000a00 */
[----:B------:R-:W-:Y:S02]  /*03e0*/  UISETP.EQ.U32.AND UP1, UPT, UR4, URZ, UPT ;  /* 0x000000ff0400728c */ /* 0x000fe4000bf22070 */
[----:B------:R-:W-:Y:S02]  /*03f0*/  UPLOP3.LUT UP2, UPT, UPT, UPT, UPT, 0x80, 0x8 ;  /* 0x000000000008789c */ /* 0x000fe40003f4f070 */
[----:B---3--:R-:W-:-:S04]  /*0400*/  UISETP.NE.U32.AND UP0, UPT, UR6, URZ, UPT ;  /* 0x000000ff0600728c */ /* 0x008fc8000bf05070 */
[----:B------:R-:W-:-:S04]  /*0410*/  UISETP.NE.AND.EX UP0, UPT, UR7, URZ, UPT, UP0 ;  /* 0x000000ff0700728c */ /* 0x000fc8000bf05300 */
[----:B------:R-:W-:-:S04]  /*0420*/  UISETP.EQ.OR.EX UP3, UPT, UR5, URZ, !UP0, UP1 ;  /* 0x000000ff0500728c */ /* 0x000fc8000c762710 */
[----:B------:R-:W-:-:S05]  /*0430*/  UP2UR UR51, UPR, URZ, 0x8 ;  /* 0x00000008ff337883 */ /* 0x000fca0008000000 */
[----:B------:R-:W-:Y:S07]  /*0440*/  BRA.U !UP3, `(.L_x_8) ;  /* 0x000000010b207547 */ /* 0x000fee000b800000 */
[----:B------:R-:W-:Y:S01]  /*0450*/  UISETP.NE.U32.AND UP2, UPT, UR4, URZ, UPT ;  /* 0x000000ff0400728c */ /* 0x000fe2000bf45070 */
[----:B-----5:R-:W-:Y:S01]  /*0460*/  FSETP.NEU.AND P0, PT, R81, RZ, PT ;  /* 0x000000ff5100720b */ /* 0x020fe20003f0d000 */
[----:B------:R-:W-:Y:S02]  /*0470*/  USEL UR4, URZ, 0xffffffff, UP0 ;  /* 0xffffffffff047887 */ /* 0x000fe40008000000 */
[----:B------:R-:W-:-:S10]  /*0480*/  UISETP.NE.AND.EX UP2, UPT, UR5, URZ, UPT, UP2 ;  /* 0x000000ff0500728c */ /* 0x000fd4000bf45320 */
[----:B------:R-:W-:Y:S01]  /*0490*/  VOTEU.ANY UP1, P0 ;  /* 0x0000000000ff7886 */ /* 0x000fe20000020100 */
[----:B------:R-:W-:-:S04]  /*04a0*/  @!UP2 USEL UR4, URZ, 0xffffffff, UP1 ;  /* 0xffffffffff04a887 */ /* 0x000fc80008800000 */
[----:B------:R-:W-:-:S04]  /*04b0*/  ULOP3.LUT UR4, UR4, 0x1, URZ, 0xc0, !UPT ;  /* 0x0000000104047892 */ /* 0x000fc8000f8ec0ff */
[----:B------:R-:W-:-:S11]  /*04c0*/  UISETP.NE.U32.AND UP2, UPT, UR4, 0x1, UPT ;  /* 0x000000010400788c */ /* 0x000fd6000bf45070 */
.L_x_8:
[----:B-1----:R-:W1:Y:S01]  /*04d0*/  SHFL.IDX PT, R2, R162, RZ, 0x1f ;  /* 0x00001fffa2027589 */ /* 0x002e6200000e0000 */
[----:B------:R-:W-:-:S04]  /*04e0*/  UISETP.NE.AND UP1, UPT, UR8, 0x2, UPT ;  /* 0x000000020800788c */ /* 0x000fc8000bf25270 */
[----:B------:R-:W-:Y:S01]  /*04f0*/  USEL UR6, URZ, 0x1, UP1 ;  /* 0x00000001ff067887 */ /* 0x000fe20008800000 */
[----:B-1----:R-:W-:-:S13]  /*0500*/  ISETP.NE.AND P0, PT, R2, RZ, PT ;  /* 0x000000ff0200720c */ /* 0x002fda0003f05270 */
[----:B------:R-:W-:Y:S05]  /*0510*/  @P0 BRA `(.L_x_9) ;  /* 0x0000000000bc0947 */ /* 0x000fea0003800000 */
[----:B------:R-:W-:Y:S01]  /*0520*/  ELECT P0, URZ, PT ;  /* 0x0000000000ff782f */ /* 0x000fe20003800000 */
[----:B------:R-:W-:-:S12]  /*0530*/  BSSY.RECONVERGENT B0, `(.L_x_9) ;  /* 0x000002d000007945 */ /* 0x000fd80003800200 */
[----:B------:R-:W-:Y:S05]  /*0540*/  @!P0 BRA `(.L_x_10) ;  /* 0x0000000000ac8947 */ /* 0x000fea0003800000 */
[----:B------:R-:W1:Y:S01]  /*0550*/  S2UR UR5, SR_CgaCtaId ;  /* 0x00000000000579c3 */ /* 0x000e620000008800 */
[----:B------:R-:W-:Y:S01]  /*0560*/  UMOV UR7, 0x400 ;  /* 0x0000040000077882 */ /* 0x000fe20000000000 */
[----:B------:R-:W-:Y:S02]  /*0570*/  UMOV UR4, 0x1 ;  /* 0x0000000100047882 */ /* 0x000fe40000000000 */
[----:B------:R-:W-:-:S04]  /*0580*/  UIADD3 UR10, UPT, UPT, -UR4, 0x100000, URZ ;  /* 0x00100000040a7890 */ /* 0x000fc8000fffe1ff */
[----:B------:R-:W-:Y:S02]  /*0590*/  USHF.L.U32 UR11, UR10, 0xb, URZ ;  /* 0x0000000b0a0b7899 */ /* 0x000fe400080006ff */
[----:B------:R-:W-:Y:S02]  /*05a0*/  USHF.L.U32 UR10, UR10, 0x1, URZ ;  /* 0x000000010a0a7899 */ /* 0x000fe400080006ff */
[----:B-1----:R-:W-:Y:S01]  /*05b0*/  ULEA UR5, UR5, UR7, 0x18 ;  /* 0x0000000705057291 */ /* 0x002fe2000f8ec0ff */
[----:B------:R-:W1:Y:S11]  /*05c0*/  FENCE.VIEW.ASYNC.S ;  /* 0x00000000000073c6 */ /* 0x000e760000000000 */
[----:B-1----:R1:W3:Y:S01]  /*05d0*/  SYNCS.EXCH.64 URZ, [UR5], UR10 ;  /* 0x0000000a05ff75b2 */ /* 0x0022e20008000100 */
[----:B------:R1:W4:Y:S01]  /*05e0*/  SYNCS.EXCH.64 URZ, [UR5+0x88], UR10 ;  /* 0x0000880a05ff75b2 */ /* 0x0003220008000100 */
[----:B------:R1:W1:Y:S01]  /*05f0*/  SYNCS.EXCH.64 URZ, [UR5+0x8], UR10 ;  /* 0x0000080a05ff75b2 */ /* 0x0002620008000100 */
        /* <DEDUP_REMOVED lines=31> */
[----:B---34-:R-:W-:Y:S01]  /*07f0*/  NOP ;  /* 0x0000000000007918 */ /* 0x018fe20000000000 */
.L_x_10:
[----:B-1----:R-:W-:Y:S05]  /*0800*/  BSYNC.RECONVERGENT B0 ;  /* 0x0000000000007941 */ /* 0x002fea0003800200 */
.L_x_9:
[----:B------:R-:W1:Y:S01]  /*0810*/  SHFL.IDX PT, R2, R162, RZ, 0x1f ;  /* 0x00001fffa2027589 */ /* 0x000e6200000e0000 */
[----:B------:R-:W-:Y:S01]  /*0820*/  NOP ;  /* 0x0000000000007918 */ /* 0x000fe20000000000 */
[----:B-1----:R-:W-:-:S13]  /*0830*/  ISETP.NE.AND P0, PT, R2, 0x1, PT ;  /* 0x000000010200780c */ /* 0x002fda0003f05270 */
[----:B------:R-:W-:Y:S05]  /*0840*/  @P0 BRA `(.L_x_11) ;  /* 0x0000000000500947 */ /* 0x000fea0003800000 */
[----:B------:R-:W1:Y:S01]  /*0850*/  S2UR UR7, SR_CgaCtaId ;  /* 0x00000000000779c3 */ /* 0x000e620000008800 */
[----:B------:R-:W-:Y:S01]  /*0860*/  UMOV UR9, 0x400 ;  /* 0x0000040000097882 */ /* 0x000fe20000000000 */
[----:B------:R-:W-:Y:S01]  /*0870*/  UMOV UR5, 0x20 ;  /* 0x0000002000057882 */ /* 0x000fe20000000000 */
[----:B------:R-:W-:Y:S01]  /*0880*/  UMOV UR4, 0x80 ;  /* 0x0000008000047882 */ /* 0x000fe20000000000 */
[----:B------:R-:W-:-:S04]  /*0890*/  UIADD3 UR10, UPT, UPT, -UR5, 0x100000, URZ ;  /* 0x00100000050a7890 */ /* 0x000fc8000fffe1ff */
[----:B------:R-:W-:Y:S02]  /*08a0*/  USHF.L.U32 UR11, UR10, 0xb, URZ ;  /* 0x0000000b0a0b7899 */ /* 0x000fe400080006ff */
[----:B------:R-:W-:Y:S02]  /*08b0*/  USHF.L.U32 UR10, UR10, 0x1, URZ ;  /* 0x000000010a0a7899 */ /* 0x000fe400080006ff */
[----:B------:R-:W-:-:S04]  /*08c0*/  UIADD3 UR4, UPT, UPT, -UR4, 0x100000, URZ ;  /* 0x0010000004047890 */ /* 0x000fc8000fffe1ff */
[----:B------:R-:W-:Y:S02]  /*08d0*/  USHF.L.U32 UR5, UR4, 0xb, URZ ;  /* 0x0000000b04057899 */ /* 0x000fe400080006ff */
[----:B------:R-:W-:Y:S01]  /*08e0*/  USHF.L.U32 UR4, UR4, 0x1, URZ ;  /* 0x0000000104047899 */ /* 0x000fe200080006ff */
[----:B------:R-:W-:Y:S01]  /*08f0*/  ELECT P0, URZ, PT ;  /* 0x0000000000ff782f */ /* 0x000fe20003800000 */
[----:B-1----:R-:W-:Y:S01]  /*0900*/  ULEA UR7, UR7, UR9, 0x18 ;  /* 0x0000000907077291 */ /* 0x002fe2000f8ec0ff */
[----:B------:R-:W1:Y:S11]  /*0910*/  FENCE.VIEW.ASYNC.S ;  /* 0x00000000000073c6 */ /* 0x000e760000000000 */
[----:B-1----:R1:W3:Y:S01]  /*0920*/  SYNCS.EXCH.64 URZ, [UR7+0x110], UR10 ;  /* 0x0001100a07ff75b2 */ /* 0x0022e20008000100 */
[----:B------:R1:W4:Y:S01]  /*0930*/  SYNCS.EXCH.64 URZ, [UR7+0x128], UR4 ;  /* 0x0001280407ff75b2 */ /* 0x0003220008000100 */
[----:B------:R1:W1:Y:S01]  /*0940*/  SYNCS.EXCH.64 URZ, [UR7+0x118], UR10 ;  /* 0x0001180a07ff75b2 */ /* 0x0002620008000100 */
[----:B------:R1:W1:Y:S01]  /*0950*/  SYNCS.EXCH.64 URZ, [UR7+0x130], UR4 ;  /* 0x0001300407ff75b2 */ /* 0x0002620008000100 */
[----:B------:R1:W1:Y:S01]  /*0960*/  SYNCS.EXCH.64 URZ, [UR7+0x120], UR10 ;  /* 0x0001200a07ff75b2 */ /* 0x0002620008000100 */
[----:B------:R1:W1:Y:S01]  /*0970*/  SYNCS.EXCH.64 URZ, [UR7+0x138], UR4 ;  /* 0x0001380407ff75b2 */ /* 0x0002620008000100 */
[----:B------:R-:W-:Y:S01]  /*0980*/  NOP ;  /* 0x0000000000007918 */ /* 0x000fe20000000000 */
.L_x_11:
[----:B------:R-:W2:Y:S01]  /*0990*/  SHFL.IDX PT, R2, R162, RZ, 0x1f ;  /* 0x00001fffa2027589 */ /* 0x000ea200000e0000 */
[----:B------:R-:W-:Y:S01]  /*09a0*/  NOP ;  /* 0x0000000000007918 */ /* 0x000fe20000000000 */
[----:B--2---:R-:W-:-:S13]  /*09b0*/  ISETP.NE.AND P0, PT, R2, 0x3, PT ;  /* 0x000000030200780c */ /* 0x004fda0003f05270 */
[----:B------:R-:W-:Y:S05]  /*09c0*/  @P0 BRA `(.L_x_12) ;  /* 0x0000000000300947 */ /* 0x000fea0003800000 */
[----:B-1----:R-:W1:Y:S01]  /*09d0*/  S2UR UR5, SR_CgaCtaId ;  /* 0x00000000000579c3 */ /* 0x002e620000008800 */
[----:B------:R-:W-:Y:S01]  /*09e0*/  UMOV UR7, 0x400 ;  /* 0x0000040000077882 */ /* 0x000fe20000000000 */
[----:B------:R-:W-:Y:S01]  /*09f0*/  UMOV UR4, 0x20 ;  /* 0x0000002000047882 */ /* 0x000fe20000000000 */
[----:B------:R-:W-:Y:S01]  /*0a00*/  ELECT P0, URZ, PT ;  /* 0x0000000000ff782f */ /* 0x000fe20003800000 */
[----:B------:R-:W-:-:S04]  /*0a10*/  UIADD3 UR10, UPT, UPT, -UR4, 0x100000, URZ ;  /* 0x00100000040a7890 */ /* 0x000fc8000fffe1ff */
[----:B------:R-:W-:Y:S02]  /*0a20*/  USHF.L.U32 UR11, UR10, 0xb, URZ ;  /* 0x0000000b0a0b7899 */ /* 0x000fe400080006ff */
[----:B------:R-:W-:Y:S02]  /*0a30*/  USHF.L.U32 UR10, UR10, 0x1, URZ ;  /* 0x000000010a0a7899 */ /* 0x000fe400080006ff */
[----:B-1----:R-:W-:Y:S01]  /*0a40*/  ULEA UR5, UR5, UR7, 0x18 ;  /* 0x0000000705057291 */ /* 0x002fe2000f8ec0ff */
[----:B------:R-:W1:Y:S11]  /*0a50*/  FENCE.VIEW.ASYNC.S ;  /* 0x00000000000073c6 */ /* 0x000e760000000000 */
[----:B-1----:R2:W1:Y:S01]  /*0a60*/  SYNCS.EXCH.64 URZ, [UR5+0x140], UR10 ;  /* 0x0001400a05ff75b2 */ /* 0x0024620008000100 */
[----:B------:R2:W1:Y:S02]  /*0a70*/  SYNCS.EXCH.64 URZ, [UR5+0x148], UR10 ;  /* 0x0001480a05ff75b2 */ /* 0x0004640008000100 */
[----:B--2---:R-:W-:Y:S01]  /*0a80*/  NOP ;  /* 0x0000000000007918 */ /* 0x004fe20000000000 */
.L_x_12:
[----:B------:R-:W2:Y:S01]  /*0a90*/  SHFL.IDX PT, R2, R162, RZ, 0x1f ;  /* 0x00001fffa2027589 */ /* 0x000ea200000e0000 */
[----:B------:R-:W-:Y:S01]  /*0aa0*/  NOP ;  /* 0x0000000000007918 */ /* 0x000fe20000000000 */
[----:B--2---:R-:W-:-:S13]  /*0ab0*/  ISETP.NE.AND P0, PT, R2, 0x4, PT ;  /* 0x000000040200780c */ /* 0x004fda0003f05270 */
[----:B------:R-:W-:Y:S05]  /*0ac0*/  @P0 BRA `(.L_x_13) ;  /* 0x00000000004c0947 */ /* 0x000fea0003800000 */
[----:B-1----:R-:W1:Y:S01]  /*0ad0*/  S2UR UR5, SR_CgaCtaId ;  /* 0x00000000000579c3 */ /* 0x002e620000008800 */
[----:B------:R-:W-:Y:S01]  /*0ae0*/  UMOV UR9, 0x100 ;  /* 0x0000010000097882 */ /* 0x000fe20000000000 */
[----:B------:R-:W-:Y:S01]  /*0af0*/  UMOV UR7, 0x400 ;  /* 0x0000040000077882 */ /* 0x000fe20000000000 */
[----:B------:R-:W-:Y:S01]  /*0b00*/  USEL UR9, UR9, 0xe0, UP2 ;  /* 0x000000e009097887 */ /* 0x000fe20009000000 */
[----:B------:R-:W-:Y:S01]  /*0b10*/  UMOV UR4, 0x1 ;  /* 0x0000000100047882 */ /* 0x000fe20000000000 */
[----:B------:R-:W-:Y:S01]  /*0b20*/  ELECT P0, URZ, PT ;  /* 0x0000000000ff782f */ /* 0x000fe20003800000 */
[----:B------:R-:W-:-:S04]  /*0b30*/  UIADD3 UR10, UPT, UPT, -UR4, 0x100000, URZ ;  /* 0x00100000040a7890 */ /* 0x000fc8000fffe1ff */
[----:B------:R-:W-:Y:S02]  /*0b40*/  USHF.L.U32 UR11, UR10, 0xb, URZ ;  /* 0x0000000b0a0b7899 */ /* 0x000fe400080006ff */
[----:B------:R-:W-:Y:S02]  /*0b50*/  USHF.L.U32 UR10, UR10, 0x1, URZ ;  /* 0x000000010a0a7899 */ /* 0x000fe400080006ff */
[----:B------:R-:W-:-:S04]  /*0b60*/  UIADD3 UR12, UPT, UPT, -UR9, 0x100000, URZ ;  /* 0x00100000090c7890 */ /* 0x000fc8000fffe1ff */
[----:B------:R-:W-:Y:S02]  /*0b70*/  USHF.L.U32 UR13, UR12, 0xb, URZ ;  /* 0x0000000b0c0d7899 */ /* 0x000fe400080006ff */
[----:B------:R-:W-:Y:S02]  /*0b80*/  USHF.L.U32 UR12, UR12, 0x1, URZ ;  /* 0x000000010c0c7899 */ /* 0x000fe400080006ff */
[----:B-1----:R-:W-:Y:S01]  /*0b90*/  ULEA UR5, UR5, UR7, 0x18 ;  /* 0x0000000705057291 */ /* 0x002fe2000f8ec0ff */
[----:B------:R-:W1:Y:S11]  /*0ba0*/  FENCE.VIEW.ASYNC.S ;  /* 0x00000000000073c6 */ /* 0x000e760000000000 */
[----:B-1----:R2:W1:Y:S01]  /*0bb0*/  SYNCS.EXCH.64 URZ, [UR5+0x150], UR10 ;  /* 0x0001500a05ff75b2 */ /* 0x0024620008000100 */
[----:B------:R2:W1:Y:S01]  /*0bc0*/  SYNCS.EXCH.64 URZ, [UR5+0x160], UR12 ;  /* 0x0001600c05ff75b2 */ /* 0x0004620008000100 */
[----:B------:R2:W1:Y:S01]  /*0bd0*/  SYNCS.EXCH.64 URZ, [UR5+0x158], UR10 ;  /* 0x0001580a05ff75b2 */ /* 0x0004620008000100 */
[----:B------:R2:W1:Y:S02]  /*0be0*/  SYNCS.EXCH.64 URZ, [UR5+0x168], UR12 ;  /* 0x0001680c05ff75b2 */ /* 0x0004640008000100 */
[----:B--2---:R-:W-:Y:S01]  /*0bf0*/  NOP ;  /* 0x0000000000007918 */ /* 0x004fe20000000000 */
.L_x_13:
[----:B------:R-:W2:Y:S01]  /*0c00*/  SHFL.IDX PT, R2, R162, RZ, 0x1f ;  /* 0x00001fffa2027589 */ /* 0x000ea200000e0000 */
[----:B------:R-:W-:Y:S01]  /*0c10*/  NOP ;  /* 0x0000000000007918 */ /* 0x000fe20000000000 */
[----:B--2---:R-:W-:-:S13]  /*0c20*/  ISETP.NE.AND P0, PT, R2, 0x5, PT ;  /* 0x000000050200780c */ /* 0x004fda0003f05270 */
[----:B------:R-:W-:Y:S05]  /*0c30*/  @P0 BRA `(.L_x_14) ;  /* 0x0000000000480947 */ /* 0x000fea0003800000 */
[----:B-1----:R-:W1:Y:S01]  /*0c40*/  S2UR UR7, SR_CgaCtaId ;  /* 0x00000000000779c3 */ /* 0x002e620000008800 */
        /* <DEDUP_REMOVED lines=12> */
[----:B-1----:R2:W1:Y:S01]  /*0d10*/  SYNCS.EXCH.64 URZ, [UR7+0x170], UR10 ;  /* 0x0001700a07ff75b2 */ /* 0x0024620008000100 */
[----:B------:R2:W1:Y:S01]  /*0d20*/  SYNCS.EXCH.64 URZ, [UR7+0x180], UR4 ;  /* 0x0001800407ff75b2 */ /* 0x0004620008000100 */
[----:B------:R2:W1:Y:S01]  /*0d30*/  SYNCS.EXCH.64 URZ, [UR7+0x178], UR10 ;  /* 0x0001780a07ff75b2 */ /* 0x0004620008000100 */
[----:B------:R2:W1:Y:S02]  /*0d40*/  SYNCS.EXCH.64 URZ, [UR7+0x188], UR4 ;  /* 0x0001880407ff75b2 */ /* 0x0004640008000100 */
[----:B--2---:R-:W-:Y:S01]  /*0d50*/  NOP ;  /* 0x0000000000007918 */ /* 0x004fe20000000000 */
.L_x_14:
        /* <DEDUP_REMOVED lines=18> */
.L_x_15:
[----:B-1----:R-:W1:Y:S01]  /*0e80*/  S2UR UR5, SR_CTAID.X ;  /* 0x00000000000579c3 */ /* 0x002e620000002500 */
[----:B------:R-:W-:-:S05]  /*0e90*/  CS2R.32 R156, SR_CgaSize ;  /* 0x00000000009c7805 */ /* 0x000fca0000008a00 */
[----:B------:R-:W-:-:S05]  /*0ea0*/  IMAD R156, R156, -0xa0, RZ ;  /* 0xffffff609c9c7824 */ /* 0x000fca00078e02ff */
[----:B------:R-:W-:-:S14]  /*0eb0*/  R2UR UR9, R156 ;  /* 0x000000009c0972ca */ /* 0x000fdc00000e0000 */
[----:B------:R-:W2:Y:S01]  /*0ec0*/  LDCU UR9, c[0x0][UR9+0x2b0] ;  /* 0x00005600090977ac */ /* 0x000ea20008000800 */
[----:B------:R-:W-:Y:S01]  /*0ed0*/  NOP ;  /* 0x0000000000007918 */ /* 0x000fe20000000000 */
[----:B------:R-:W-:-:S05]  /*0ee0*/  CS2R.32 R156, SR_CgaSize ;  /* 0x00000000009c7805 */ /* 0x000fca0000008a00 */
[----:B------:R-:W-:-:S05]  /*0ef0*/  IMAD R156, R156, -0xa0, RZ ;  /* 0xffffff609c9c7824 */ /* 0x000fca00078e02ff */
[----:B------:R-:W-:-:S14]  /*0f00*/  R2UR UR7, R156 ;  /* 0x000000009c0772ca */ /* 0x000fdc00000e0000 */
[----:B------:R-:W3:Y:S01]  /*0f10*/  LDCU UR7, c[0x0][UR7+0x2b4] ;  /* 0x00005680070777ac */ /* 0x000ee20008000800 */
[----:B------:R-:W4:Y:S08]  /*0f20*/  S2UR UR4, SR_CTAID.Y ;  /* 0x00000000000479c3 */ /* 0x000f300000002600 */
[----:B------:R-:W3:Y:S01]  /*0f30*/  LDC R9, c[0x0][0xb24] ;  /* 0x0002c900ff097b82 */ /* 0x000ee20000000800 */
[----:B-1----:R-:W-:-:S02]  /*0f40*/  I2FP.F32.U32 R4, UR5 ;  /* 0x0000000500047c45 */ /* 0x002fc40008201000 */
[----:B------:R-:W-:-:S05]  /*0f50*/  CS2R.32 R5, SR_CgaSize ;  /* 0x0000000000057805 */ /* 0x000fca0000008a00 */
[----:B------:R-:W-:-:S06]  /*0f60*/  IMAD R5, R5, -0xa0, RZ ;  /* 0xffffff6005057824 */ /* 0x000fcc00078e02ff */
[----:B------:R-:W1:Y:S01]  /*0f70*/  LDC R5, c[0x0][R5+0x2a0] ;  /* 0x0000a80005057b82 */ /* 0x000e620000000800 */
[----:B------:R-:W-:Y:S01]  /*0f80*/  MOV R21, UR5 ;  /* 0x0000000500157c02 */ /* 0x000fe20008000f00 */
[----:B--2---:R-:W-:Y:S01]  /*0f90*/  FMUL R4, R4, UR9 ;  /* 0x0000000904047c20 */ /* 0x004fe20008400000 */
[----:B----4-:R-:W-:Y:S02]  /*0fa0*/  I2FP.F32.U32 R2, UR4 ;  /* 0x0000000400027c45 */ /* 0x010fe40008201000 */
[----:B------:R-:W-:-:S05]  /*0fb0*/  CS2R.32 R3, SR_CgaSize ;  /* 0x0000000000037805 */ /* 0x000fca0000008a00 */
[----:B------:R-:W-:-:S06]  /*0fc0*/  IMAD R3, R3, -0xa0, RZ ;  /* 0xffffff6003037824 */ /* 0x000fcc00078e02ff */
[----:B------:R-:W2:Y:S01]  /*0fd0*/  LDC R3, c[0x0][R3+0x2a4] ;  /* 0x0000a90003037b82 */ /* 0x000ea20000000800 */
[----:B------:R-:W4:Y:S01]  /*0fe0*/  F2I.U32.TRUNC.NTZ R156, R4 ;  /* 0x00000004009c7305 */ /* 0x000f22000020f000 */
[----:B------:R-:W-:Y:S01]  /*0ff0*/  MOV R20, UR4 ;  /* 0x0000000400147c02 */ /* 0x000fe20008000f00 */
[----:B---3--:R-:W-:-:S05]  /*1000*/  FMUL R2, R2, UR7 ;  /* 0x0000000702027c20 */ /* 0x008fca0008400000 */
[----:B------:R-:W-:Y:S01]  /*1010*/  BAR.SYNC.DEFER_BLOCKING 0x0 ;  /* 0x0000000000007b1d */ /* 0x000fe20000010000 */
[----:B------:R-:W-:-:S05]  /*1020*/  ISETP.GE.AND P0, PT, R9, 0x1, PT ;  /* 0x000000010900780c */ /* 0x000fca0003f06270 */
[----:B------:R-:W3:Y:S02]  /*1030*/  F2I.U32.TRUNC.NTZ R154, R2 ;  /* 0x00000002009a7305 */ /* 0x000ee4000020f000 */
[----:B------:R-:W2:Y:S01]  /*1040*/  S2UR UR36, SR_CTAID.Z ;  /* 0x00000000002479c3 */ /* 0x000ea20000002700 */
[----:B----4-:R-:W-:-:S05]  /*1050*/  IADD3 R156, PT, PT, -R156, RZ, RZ ;  /* 0x000000ff9c9c7210 */ /* 0x010fca0007ffe1ff */
[----:B-1----:R-:W-:Y:S01]  /*1060*/  IMAD R156, R5, R156, UR5 ;  /* 0x00000005059c7e24 */ /* 0x002fe2000f8e029c */
[----:B---3--:R-:W-:-:S05]  /*1070*/  IADD3 R154, PT, PT, -R154, RZ, RZ ;  /* 0x000000ff9a9a7210 */ /* 0x008fca0007ffe1ff */
[----:B--2---:R-:W-:Y:S01]  /*1080*/  IMAD R154, R3, R154, UR4 ;  /* 0x00000004039a7e24 */ /* 0x004fe2000f8e029a */
[----:B------:R-:W-:Y:S06]  /*1090*/  @!P0 BRA `(.L_x_16) ;  /* 0x0000000000b88947 */ /* 0x000fec0003800000 */
[----:B------:R-:W1:Y:S01]  /*10a0*/  LDC.64 R4, c[0x0][0xb18] ;  /* 0x0002c600ff047b82 */ /* 0x000e620000000a00 */
[----:B------:R-:W-:-:S07]  /*10b0*/  ISETP.NE.AND P0, PT, R9, 0x1, PT ;  /* 0x000000010900780c */ /* 0x000fce0003f05270 */
[----:B------:R-:W2:Y:S08]  /*10c0*/  LDC R10, c[0x0][0xb0c] ;  /* 0x0002c300ff0a7b82 */ /* 0x000eb00000000800 */
[----:B------:R-:W3:Y:S08]  /*10d0*/  LDC R11, c[0x0][0x370] ;  /* 0x0000dc00ff0b7b82 */ /* 0x000ef00000000800 */
[----:B------:R-:W4:Y:S01]  /*10e0*/  LDC R12, c[0x0][0x374] ;  /* 0x0000dd00ff0c7b82 */ /* 0x000f220000000800 */
[----:B-1----:R-:W-:-:S07]  /*10f0*/  ISETP.NE.AND P1, PT, R4, 0x1, PT ;  /* 0x000000010400780c */ /* 0x002fce0003f25270 */
[----:B------:R-:W3:Y:S01]  /*1100*/  LDC.64 R6, c[0x0][0xb10] ;  /* 0x0002c400ff067b82 */ /* 0x000ee20000000a00 */
[----:B--2---:R-:W-:-:S07]  /*1110*/  ISETP.NE.AND P2, PT, R10, 0x1, PT ;  /* 0x000000010a00780c */ /* 0x004fce0003f45270 */
[----:B------:R-:W1:Y:S08]  /*1120*/  LDC R8, c[0x0][0xb20] ;  /* 0x0002c800ff087b82 */ /* 0x000e700000000800 */
[----:B------:R-:W2:Y:S01]  /*1130*/  LDC.64 R2, c[0x0][0xb28] ;  /* 0x0002ca00ff027b82 */ /* 0x000ea20000000a00 */
[----:B----4-:R-:W-:-:S04]  /*1140*/  IMAD.HI.U32 R13, R12, R5, RZ ;  /* 0x000000050c0d7227 */ /* 0x010fc800078e00ff */
[----:B------:R-:W-:-:S04]  /*1150*/  IMAD.HI.U32 R5, R20, R5, RZ ;  /* 0x0000000514057227 */ /* 0x000fc800078e00ff */
[----:B---3--:R-:W-:-:S04]  /*1160*/  IMAD.HI.U32 R14, R11, R6, RZ ;  /* 0x000000060b0e7227 */ /* 0x008fc800078e00ff */
[C---:B------:R-:W-:Y:S01]  /*1170*/  IMAD.HI.U32 R16, R21.reuse, R6, RZ ;  /* 0x0000000615107227 */ /* 0x040fe200078e00ff */
[-C--:B------:R-:W-:Y:S02]  /*1180*/  @P2 SHF.R.U32.HI R11, RZ, R7.reuse, R14 ;  /* 0x00000007ff0b2219 */ /* 0x080fe4000001160e */
[-C--:B-1----:R-:W-:Y:S02]  /*1190*/  @P1 SHF.R.U32.HI R12, RZ, R8.reuse, R13 ;  /* 0x00000008ff0c1219 */ /* 0x082fe4000001160d */
[----:B------:R-:W-:Y:S02]  /*11a0*/  SHF.R.U32.HI R5, RZ, R8, R5 ;  /* 0x00000008ff057219 */ /* 0x000fe40000011605 */
[----:B------:R-:W-:Y:S02]  /*11b0*/  SHF.R.U32.HI R16, RZ, R7, R16 ;  /* 0x00000007ff107219 */ /* 0x000fe40000011610 */
[----:B------:R-:W-:Y:S01]  /*11c0*/  SEL R5, R20, R5, !P1 ;  /* 0x0000000514057207 */ /* 0x000fe20004800000 */
[----:B--2---:R-:W-:Y:S01]  /*11d0*/  IMAD.HI.U32 R14, R12, R2, RZ ;  /* 0x000000020c0e7227 */ /* 0x004fe200078e00ff */
[----:B------:R-:W-:-:S02]  /*11e0*/  SEL R7, R21, R16, !P2 ;  /* 0x0000001015077207 */ /* 0x000fc40005000000 */
[----:B------:R-:W-:Y:S01]  /*11f0*/  IADD3 R13, PT, PT, -R5, RZ, RZ ;  /* 0x000000ff050d7210 */ /* 0x000fe20007ffe1ff */
[----:B------:R-:W-:Y:S01]  /*1200*/  IMAD.HI.U32 R6, R11, R2, RZ ;  /* 0x000000020b067227 */ /* 0x000fe200078e00ff */
[----:B------:R-:W-:-:S03]  /*1210*/  @P0 SHF.R.U32.HI R12, RZ, R3, R14 ;  /* 0x00000003ff0c0219 */ /* 0x000fc6000001160e */
[----:B------:R-:W-:Y:S01]  /*1220*/  IMAD R13, R4, R13, R20 ;  /* 0x0000000d040d7224 */ /* 0x000fe200078e0214 */
[----:B------:R-:W-:Y:S01]  /*1230*/  @P0 SHF.R.U32.HI R11, RZ, R3, R6 ;  /* 0x00000003ff0b0219 */ /* 0x000fe20000011606 */
[----:B------:R-:W-:-:S04]  /*1240*/  IMAD R12, R12, R9, RZ ;  /* 0x000000090c0c7224 */ /* 0x000fc800078e02ff */
[----:B------:R-:W-:Y:S01]  /*1250*/  IMAD R6, R11, R9, RZ ;  /* 0x000000090b067224 */ /* 0x000fe200078e02ff */
[----:B------:R-:W-:-:S04]  /*1260*/  ISETP.GE.AND P1, PT, R5, R12, PT ;  /* 0x0000000c0500720c */ /* 0x000fc80003f26270 */
[----:B------:R-:W-:Y:S01]  /*1270*/  ISETP.GE.OR P1, PT, R7, R6, P1 ;  /* 0x000000060700720c */ /* 0x000fe20000f26670 */
[----:B------:R-:W-:-:S05]  /*1280*/  IMAD.HI.U32 R6, R5, R2, RZ ;  /* 0x0000000205067227 */ /* 0x000fca00078e00ff */
[----:B------:R-:W-:-:S04]  /*1290*/  SHF.R.U32.HI R6, RZ, R3, R6 ;  /* 0x00000003ff067219 */ /* 0x000fc80000011606 */
[----:B------:R-:W-:-:S03]  /*12a0*/  SEL R6, R5, R6, !P0 ;  /* 0x0000000605067207 */ /* 0x000fc60004000000 */
[----:B------:R-:W-:Y:S01]  /*12b0*/  @!P1 IMAD.HI.U32 R8, R7, R2, RZ ;  /* 0x0000000207089227 */ /* 0x000fe200078e00ff */
[----:B------:R-:W-:-:S04]  /*12c0*/  IADD3 R2, PT, PT, -R6, RZ, RZ ;  /* 0x000000ff06027210 */ /* 0x000fc80007ffe1ff */
[----:B------:R-:W-:Y:S01]  /*12d0*/  @!P1 SHF.R.U32.HI R8, RZ, R3, R8 ;  /* 0x00000003ff089219 */ /* 0x000fe20000011608 */
[----:B------:R-:W-:-:S03]  /*12e0*/  IMAD R2, R9, R2, R5 ;  /* 0x0000000209027224 */ /* 0x000fc600078e0205 */
[----:B------:R-:W-:-:S05]  /*12f0*/  @!P1 SEL R3, R7, R8, !P0 ;  /* 0x0000000807039207 */ /* 0x000fca0004000000 */
[--C-:B------:R-:W-:Y:S02]  /*1300*/  @!P1 IMAD.IADD R6, R6, 0x1, -R3.reuse ;  /* 0x0000000106069824 */ /* 0x100fe400078e0a03 */
[----:B------:R-:W-:Y:S01]  /*1310*/  @!P1 IMAD R3, R2, R11, R3 ;  /* 0x0000000b02039224 */ /* 0x000fe200078e0203 */
[----:B------:R-:W-:Y:S01]  /*1320*/  IADD3 R2, PT, PT, -R7, RZ, RZ ;  /* 0x000000ff07027210 */ /* 0x000fe20007ffe1ff */
[----:B------:R-:W-:Y:S02]  /*1330*/  @!P1 IMAD R5, R6, R9, R7 ;  /* 0x0000000906059224 */ /* 0x000fe400078e0207 */
[----:B------:R-:W-:Y:S02]  /*1340*/  @!P1 IMAD.MOV.U32 R7, RZ, RZ, R3 ;  /* 0x000000ffff079224 */ /* 0x000fe400078e0003 */
[----:B------:R-:W-:Y:S02]  /*1350*/  IMAD R2, R10, R2, R21 ;  /* 0x000000020a027224 */ /* 0x000fe400078e0215 */
[----:B------:R-:W-:-:S02]  /*1360*/  IMAD R20, R5, R4, R13 ;  /* 0x0000000405147224 */ /* 0x000fc400078e020d */
[----:B------:R-:W-:Y:S02]  /*1370*/  IMAD R21, R7, R10, R2 ;  /* 0x0000000a07157224 */ /* 0x000fe400078e0202 */
.L_x_16:
[----:B------:R-:W1:Y:S01]  /*1380*/  LDCU UR4, c[0x0][0xb30] ;  /* 0x00016600ff0477ac */ /* 0x000e620008000800 */
[----:B------:R-:W2:Y:S08]  /*1390*/  S2UR UR37, SR_CgaCtaId ;  /* 0x00000000002579c3 */ /* 0x000eb00000008800 */
[----:B------:R-:W3:Y:S01]  /*13a0*/  LDC R72, c[0x0][0xb24] ;  /* 0x0002c900ff487b82 */ /* 0x000ee20000000800 */
[----:B-1----:R-:W-:-:S09]  /*13b0*/  UISETP.NE.AND UP1, UPT, UR4, 0x1, UPT ;  /* 0x000000010400788c */ /* 0x002fd2000bf25270 */
[----:B--2---:R-:W-:Y:S05]  /*13c0*/  BRA.U UP1, `(.L_x_17) ;  /* 0x0000000101407547 */ /* 0x004fea000b800000 */
[----:B------:R-:W1:Y:S08]  /*13d0*/  LDC.64 R4, c[0x0][0xb10] ;  /* 0x0002c400ff047b82 */ /* 0x000e700000000a00 */
[----:B------:R-:W2:Y:S08]  /*13e0*/  LDC.64 R2, c[0x0][0xb18] ;  /* 0x0002c600ff027b82 */ /* 0x000eb00000000a00 */
[----:B------:R-:W4:Y:S08]  /*13f0*/  LDC R6, c[0x0][0xb20] ;  /* 0x0002c800ff067b82 */ /* 0x000f300000000800 */
[----:B------:R-:W3:Y:S01]  /*1400*/  LDC R8, c[0x0][0xb0c] ;  /* 0x0002c300ff087b82 */ /* 0x000ee20000000800 */
[----:B-1----:R-:W-:-:S05]  /*1410*/  IMAD.HI.U32 R4, R21, R4, RZ ;  /* 0x0000000415047227 */ /* 0x002fca00078e00ff */
[----:B------:R-:W-:Y:S01]  /*1420*/  SHF.R.U32.HI R4, RZ, R5, R4 ;  /* 0x00000005ff047219 */ /* 0x000fe20000011604 */
[----:B--2---:R-:W-:Y:S01]  /*1430*/  IMAD.HI.U32 R3, R20, R3, RZ ;  /* 0x0000000314037227 */ /* 0x004fe200078e00ff */
[----:B------:R-:W-:-:S04]  /*1440*/  ISETP.NE.AND P0, PT, R2, 0x1, PT ;  /* 0x000000010200780c */ /* 0x000fc80003f05270 */
[----:B----4-:R-:W-:-:S04]  /*1450*/  SHF.R.U32.HI R3, RZ, R6, R3 ;  /* 0x00000006ff037219 */ /* 0x010fc80000011603 */
[----:B------:R-:W-:Y:S02]  /*1460*/  SEL R3, R20, R3, !P0 ;  /* 0x0000000314037207 */ /* 0x000fe40004000000 */
[----:B---3--:R-:W-:-:S04]  /*1470*/  ISETP.NE.AND P1, PT, R8, 0x1, PT ;  /* 0x000000010800780c */ /* 0x008fc80003f25270 */
[----:B------:R-:W-:-:S05]  /*1480*/  SEL R4, R21, R4, !P1 ;  /* 0x0000000415047207 */ /* 0x000fca0004800000 */
[----:B------:R-:W-:Y:S02]  /*1490*/  IMAD.IADD R5, R3, 0x1, -R4 ;  /* 0x0000000103057824 */ /* 0x000fe400078e0a04 */
[----:B------:R-:W-:Y:S02]  /*14a0*/  IMAD.IADD R3, R4, 0x1, -R3 ;  /* 0x0000000104037824 */ /* 0x000fe400078e0a03 */
[----:B------:R-:W-:Y:S02]  /*14b0*/  IMAD R21, R5, R8, R21 ;  /* 0x0000000805157224 */ /* 0x000fe400078e0215 */
[----:B------:R-:W-:-:S07]  /*14c0*/  IMAD R20, R3, R2, R20 ;  /* 0x0000000203147224 */ /* 0x000fce00078e0214 */
.L_x_17:
[----:B------:R-:W-:Y:S01]  /*14d0*/  BAR.SYNC.DEFER_BLOCKING 0x0 ;  /* 0x0000000000007b1d */ /* 0x000fe20000010000 */
[----:B------:R-:W-:Y:S01]  /*14e0*/  UISETP.NE.AND UP1, UPT, UR8, 0x2, UPT ;  /* 0x000000020800788c */ /* 0x000fe2000bf25270 */
[----:B------:R-:W-:Y:S02]  /*14f0*/  ISETP.NE.OR P5, PT, R0, 0x2, !P5 ;  /* 0x000000020000780c */ /* 0x000fe40006fa5670 */
[----:B------:R-:W-:-:S06]  /*1500*/  LOP3.LUT R2, R170, 0x1f, RZ, 0xc0, !PT ;  /* 0x0000001faa027812 */ /* 0x000fcc00078ec0ff */
[----:B------:R-:W-:Y:S05]  /*1510*/  BRA.U UP1, `(.L_x_18) ;  /* 0x0000001901347547 */ /* 0x000fea000b800000 */
[----:B------:R-:W1:Y:S01]  /*1520*/  LDCU UR15, c[0x0][0x38c] ;  /* 0x00007180ff0f77ac */ /* 0x000e620008000800 */
[----:B------:R-:W2:Y:S01]  /*1530*/  LDC R9, c[0x0][0x370] ;  /* 0x0000dc00ff097b82 */ /* 0x000ea20000000800 */
[----:B------:R-:W-:Y:S01]  /*1540*/  PLOP3.LUT P1, PT, PT, PT, UP2, 0x80, 0x8 ;  /* 0x000000000008781c */ /* 0x000fe20003f2f028 */
[----:B------:R-:W-:Y:S01]  /*1550*/  HFMA2 R12, -RZ, RZ, 0, 0 ;  /* 0x00000000ff0c7431 */ /* 0x000fe200000001ff */
[----:B------:R-:W-:Y:S01]  /*1560*/  ISETP.EQ.OR P4, PT, R2, RZ, P5 ;  /* 0x000000ff0200720c */ /* 0x000fe20002f82670 */
[----:B------:R-:W-:Y:S01]  /*1570*/  IMAD.MOV.U32 R15, RZ, RZ, 0x1 ;  /* 0x00000001ff0f7424 */ /* 0x000fe200078e00ff */
[----:B------:R-:W-:Y:S01]  /*1580*/  PLOP3.LUT P1, PT, P1, PT, PT, 0x8, 0x80 ;  /* 0x000000000080781c */ /* 0x000fe20000f2e170 */
[----:B------:R-:W-:Y:S01]  /*1590*/  IMAD.MOV.U32 R14, RZ, RZ, RZ ;  /* 0x000000ffff0e7224 */ /* 0x000fe200078e00ff */
[----:B------:R-:W-:Y:S01]  /*15a0*/  MOV R8, 0x1 ;  /* 0x0000000100087802 */ /* 0x000fe20000000f00 */
[----:B------:R-:W4:Y:S01]  /*15b0*/  LDC R0, c[0x0][0x374] ;  /* 0x0000dd00ff007b82 */ /* 0x000f220000000800 */
[----:B------:R-:W-:Y:S01]  /*15c0*/  IMAD.MOV.U32 R10, RZ, RZ, RZ ;  /* 0x000000ffff0a7224 */ /* 0x000fe200078e00ff */
[----:B------:R-:W2:Y:S01]  /*15d0*/  LDCU.64 UR24, c[0x0][0x348] ;  /* 0x00006900ff1877ac */ /* 0x000ea20008000a00 */
[----:B------:R-:W-:Y:S01]  /*15e0*/  UMOV UR13, URZ ;  /* 0x000000ff000d7c82 */ /* 0x000fe20008000000 */
[----:B-1----:R-:W-:-:S04]  /*15f0*/  UIADD3 UR5, UPT, UPT, UR15, 0xf, URZ ;  /* 0x0000000f0f057890 */ /* 0x002fc8000fffe0ff */
[----:B------:R-:W-:-:S04]  /*1600*/  USHF.R.S32.HI UR4, URZ, 0x1f, UR5 ;  /* 0x0000001fff047899 */ /* 0x000fc80008011405 */
[----:B------:R-:W-:-:S04]  /*1610*/  ULEA.HI UR4, UR4, UR5, URZ, 0x4 ;  /* 0x0000000504047291 */ /* 0x000fc8000f8f20ff */
[----:B------:R-:W-:Y:S02]  /*1620*/  USHF.R.S32.HI UR22, URZ, 0x4, UR4 ;  /* 0x00000004ff167899 */ /* 0x000fe40008011404 */
[----:B------:R-:W-:Y:S02]  /*1630*/  UIADD3 UR4, UPT, UPT, UR15, -0x1, URZ ;  /* 0xffffffff0f047890 */ /* 0x000fe4000fffe0ff */
[----:B------:R-:W-:Y:S02]  /*1640*/  UISETP.LT.U32.AND UP0, UPT, UR22, 0x11, UPT ;  /* 0x000000111600788c */ /* 0x000fe4000bf01070 */
[----:B------:R-:W-:Y:S02]  /*1650*/  UISETP.GE.U32.AND UP1, UPT, UR4, -0x1f, UPT ;  /* 0xffffffe10400788c */ /* 0x000fe4000bf26070 */
[----:B------:R-:W-:Y:S02]  /*1660*/  USEL UR21, UR22, 0x11, UP0 ;  /* 0x0000001116157887 */ /* 0x000fe40008000000 */
[----:B------:R-:W-:-:S02]  /*1670*/  UIADD3 UR15, UPT, UPT, UR15, 0x1e, URZ ;  /* 0x0000001e0f0f7890 */ /* 0x000fc4000fffe0ff */
[----:B------:R-:W-:Y:S02]  /*1680*/  UIADD3 UR7, UPT, UPT, UR21, -0x1, URZ ;  /* 0xffffffff15077890 */ /* 0x000fe4000fffe0ff */
[----:B------:R-:W-:-:S03]  /*1690*/  UIADD3 UR14, UPT, UPT, UR22, -UR21, URZ ;  /* 0x80000015160e7290 */ /* 0x000fc6000fffe0ff */
[----:B------:R-:W-:-:S04]  /*16a0*/  @UP1 UIADD3 UR7, UPT, UPT, UR21, URZ, URZ ;  /* 0x000000ff15071290 */ /* 0x000fc8000fffe0ff */
[----:B--2---:R-:W-:-:S12]  /*16b0*/  UIADD3 UR7, UPT, UPT, UR7, 0x1, URZ ;  /* 0x0000000107077890 */ /* 0x004fd8000fffe0ff */
.L_x_36:
[----:B------:R-:W-:Y:S01]  /*16c0*/  UISETP.NE.AND UP0, UPT, UR37, URZ, UPT ;  /* 0x000000ff2500728c */ /* 0x000fe2000bf05270 */
[----:B------:R-:W1:Y:S08]  /*16d0*/  S2UR UR37, SR_CgaCtaId ;  /* 0x00000000002579c3 */ /* 0x000e700000008800 */
[----:B------:R-:W-:Y:S05]  /*16e0*/  BRA.U UP0, `(.L_x_19) ;  /* 0x0000000100347547 */ /* 0x000fea000b800000 */
[----:B------:R-:W2:Y:S01]  /*16f0*/  S2R R2, SR_CgaCtaId ;  /* 0x0000000000027919 */ /* 0x000ea20000008800 */
[----:B------:R-:W-:-:S04]  /*1700*/  MOV R3, 0x400 ;  /* 0x0000040000037802 */ /* 0x000fc80000000f00 */
[----:B--2---:R-:W-:Y:S02]  /*1710*/  LEA R3, R2, R3, 0x18 ;  /* 0x0000000302037211 */ /* 0x004fe400078ec0ff */
[----:B------:R-:W-:-:S03]  /*1720*/  SHF.L.U32 R2, R8, 0x1f, RZ ;  /* 0x0000001f08027819 */ /* 0x000fc600000006ff */
[----:B------:R-:W-:-:S04]  /*1730*/  IMAD R3, R10, 0x8, R3 ;  /* 0x000000080a037824 */ /* 0x000fc800078e0203 */
[----:B------:R-:W2:Y:S02]  /*1740*/  SYNCS.PHASECHK.TRANS64.TRYWAIT P0, [R3+URZ+0x1a0], R2 ;  /* 0x0001a002030075a7 */ /* 0x000ea400080011ff */
[----:B--2---:R-:W-:Y:S05]  /*1750*/  @!P0 BRA `(.L_x_20) ;  /* 0x0000008400e88947 */ /* 0x004fea0003800000 */
.L_x_134:
[----:B------:R-:W-:Y:S01]  /*1760*/  VIADD R10, R10, 0x1 ;  /* 0x000000010a0a7836 */ /* 0x000fe20000000000 */
[----:B------:R2:W-:Y:S04]  /*1770*/  SYNCS.ARRIVE.TRANS64.A1T0 RZ, [R3+URZ+0x190], RZ ;  /* 0x000190ff03ff79a7 */ /* 0x0005e800081000ff */
[----:B------:R-:W-:-:S04]  /*1780*/  ISETP.NE.AND P0, PT, R10, 0x2, PT ;  /* 0x000000020a00780c */ /* 0x000fc80003f05270 */
[----:B------:R-:W-:Y:S02]  /*1790*/  SEL R10, R10, RZ, P0 ;  /* 0x000000ff0a0a7207 */ /* 0x000fe40000000000 */
[----:B--2---:R-:W-:-:S04]  /*17a0*/  SEL R3, RZ, 0x1, P0 ;  /* 0x00000001ff037807 */ /* 0x004fc80000000000 */
[----:B------:R-:W-:-:S07]  /*17b0*/  LOP3.LUT R8, R8, R3, RZ, 0x3c, !PT ;  /* 0x0000000308087212 */ /* 0x000fce00078e3cff */
.L_x_19:
[----:B------:R-:W-:Y:S01]  /*17c0*/  UMOV UR4, 0x400 ;  /* 0x0000040000047882 */ /* 0x000fe20000000000 */
[----:B------:R-:W-:Y:S01]  /*17d0*/  SHF.L.U32 R2, R15, 0x1f, RZ ;  /* 0x0000001f0f027819 */ /* 0x000fe200000006ff */
[----:B-1----:R-:W-:Y:S01]  /*17e0*/  ULEA UR4, UR37, UR4, 0x18 ;  /* 0x0000000425047291 */ /* 0x002fe2000f8ec0ff */
[----:B------:R-:W-:Y:S01]  /*17f0*/  R2UR UR35, R21 ;  /* 0x00000000152372ca */ /* 0x000fe200000e0000 */
[----:B------:R-:W-:Y:S01]  /*1800*/  UISETP.GE.U32.AND UP0, UPT, UR15, 0x1f, UPT ;  /* 0x0000001f0f00788c */ /* 0x000fe2000bf06070 */
[----:B------:R-:W-:Y:S01]  /*1810*/  R2UR UR11, R20 ;  /* 0x00000000140b72ca */ /* 0x000fe200000e0000 */
[----:B------:R-:W-:Y:S01]  /*1820*/  ULEA UR5, UR13, UR4, 0x3 ;  /* 0x000000040d057291 */ /* 0x000fe2000f8e18ff */
[----:B------:R-:W-:-:S08]  /*1830*/  UMOV UR23, URZ ;  /* 0x000000ff00177c82 */ /* 0x000fd00008000000 */
[----:B------:R1:W2:Y:S01]  /*1840*/  SYNCS.PHASECHK.TRANS64.TRYWAIT P0, [UR5+0x88], R2 ;  /* 0x00008802ff0075a7 */ /* 0x0002a20008001105 */
[----:B------:R-:W-:Y:S02]  /*1850*/  USHF.L.U32 UR35, UR35, 0x7, URZ ;  /* 0x0000000723237899 */ /* 0x000fe400080006ff */
[----:B------:R-:W-:Y:S01]  /*1860*/  UIMAD UR11, UR11, 0xc0, URZ ;  /* 0x000000c00b0b78a4 */ /* 0x000fe2000f8e02ff */
[----:B------:R-:W-:Y:S11]  /*1870*/  BRA.U !UP0, `(.L_x_21) ;  /* 0x0000000108a87547 */ /* 0x000ff6000b800000 */
[----:B------:R-:W-:Y:S01]  /*1880*/  UMOV UR16, URZ ;  /* 0x000000ff00107c82 */ /* 0x000fe20008000000 */
[----:B------:R-:W-:-:S05]  /*1890*/  UMOV UR6, UR13 ;  /* 0x0000000d00067c82 */ /* 0x000fca0008000000 */
.L_x_26:
[----:B--2---:R-:W-:Y:S01]  /*18a0*/  @!P5 MOV R3, 0x2800 ;  /* 0x000028000003d802 */ /* 0x004fe20000000f00 */
[----:B-1----:R-:W-:Y:S01]  /*18b0*/  ULEA UR33, UR6, UR4, 0x3 ;  /* 0x0000000406217291 */ /* 0x002fe2000f8e18ff */
[----:B--2---:R-:W-:Y:S11]  /*18c0*/  @P0 BRA `(.L_x_22) ;  /* 0x00000000000c0947 */ /* 0x004ff60003800000 */
[----:B------:R-:W-:Y:S04]  /*18d0*/  SHF.L.U32 R5, R15, 0x1f, RZ ;  /* 0x0000001f0f057819 */ /* 0x000fe800000006ff */
[----:B------:R-:W2:Y:S02]  /*18e0*/  SYNCS.PHASECHK.TRANS64.TRYWAIT P0, [UR33+0x88], R5 ;  /* 0x00008805ff0075a7 */ /* 0x000ea40008001121 */
[----:B--2---:R-:W-:Y:S05]  /*18f0*/  @!P0 BRA `(.L_x_23) ;  /* 0x0000008400948947 */ /* 0x004fea0003800000 */
.L_x_22:
[----:B------:R2:W-:Y:S01]  /*1900*/  @!P5 SYNCS.ARRIVE.TRANS64 RZ, [UR33], R3 ;  /* 0x00000003ffffd9a7 */ /* 0x0005e20008000021 */
[----:B------:R-:W-:Y:S04]  /*1910*/  BSSY.RECONVERGENT B0, `(.L_x_24) ;  /* 0x0000003000007945 */ /* 0x000fe80003800200 */
[----:B------:R-:W-:Y:S05]  /*1920*/  @P4 BRA `(.L_x_25) ;  /* 0x0000000000044947 */ /* 0x000fea0003800000 */
[----:B------:R-:W-:Y:S05]  /*1930*/  BPT.TRAP 0x1 ;  /* 0x000000040000795c */ /* 0x000fea0000300000 */
.L_x_25:
[----:B------:R-:W-:Y:S05]  /*1940*/  BSYNC.RECONVERGENT B0 ;  /* 0x0000000000007941 */ /* 0x000fea0003800200 */
.L_x_24:
[----:B------:R-:W-:Y:S02]  /*1950*/  UIADD3 UR13, UPT, UPT, UR6, 0x1, URZ ;  /* 0x00000001060d7890 */ /* 0x000fe4000fffe0ff */
[----:B------:R-:W-:Y:S02]  /*1960*/  UIADD3 UR18, UP1, UPT, UR24, 0x80, URZ ;  /* 0x0000008018127890 */ /* 0x000fe4000ff3e0ff */
[----:B------:R-:W-:Y:S02]  /*1970*/  UISETP.NE.AND UP0, UPT, UR13, 0x11, UPT ;  /* 0x000000110d00788c */ /* 0x000fe4000bf05270 */
[----:B------:R-:W-:Y:S02]  /*1980*/  ULEA UR32, UR6, UR4, 0xc ;  /* 0x0000000406207291 */ /* 0x000fe4000f8e60ff */
[----:B------:R-:W-:Y:S02]  /*1990*/  USEL UR9, URZ, 0x1, UP0 ;  /* 0x00000001ff097887 */ /* 0x000fe40008000000 */
[----:B------:R-:W-:Y:S02]  /*19a0*/  USEL UR13, UR13, URZ, UP0 ;  /* 0x000000ff0d0d7287 */ /* 0x000fe40008000000 */
[----:B------:R-:W-:Y:S02]  /*19b0*/  USHF.L.U32 UR34, UR16, 0x4, URZ ;  /* 0x0000000410227899 */ /* 0x000fe400080006ff */
[----:B------:R-:W-:Y:S01]  /*19c0*/  ULEA UR8, UR13, UR4, 0x3 ;  /* 0x000000040d087291 */ /* 0x000fe2000f8e18ff */
[----:B------:R-:W-:Y:S01]  /*19d0*/  LOP3.LUT R15, R15, UR9, RZ, 0x3c, !PT ;  /* 0x000000090f0f7c12 */ /* 0x000fe2000f8e3cff */
[----:B------:R-:W-:Y:S02]  /*19e0*/  UIADD3.X UR19, UPT, UPT, URZ, UR25, URZ, UP1, !UPT ;  /* 0x00000019ff137290 */ /* 0x000fe40008ffe4ff */
[----:B------:R-:W-:Y:S01]  /*19f0*/  UIADD3 UR32, UPT, UPT, UR32, 0xc800, URZ ;  /* 0x0000c80020207890 */ /* 0x000fe2000fffe0ff */
[----:B-1----:R-:W-:Y:S01]  /*1a00*/  SHF.L.U32 R2, R15, 0x1f, RZ ;  /* 0x0000001f0f027819 */ /* 0x002fe200000006ff */
[----:B------:R-:W-:Y:S02]  /*1a10*/  UIMAD UR5, UR6, 0x1800, UR4 ;  /* 0x00001800060578a4 */ /* 0x000fe4000f8e0204 */
[----:B------:R-:W-:Y:S01]  /*1a20*/  UIADD3 UR26, UP0, UPT, UR24, 0x180, URZ ;  /* 0x00000180181a7890 */ /* 0x000fe2000ff1e0ff */
[----:B------:R1:W1:Y:S01]  /*1a30*/  SYNCS.PHASECHK.TRANS64.TRYWAIT P0, [UR8+0x88], R2 ;  /* 0x00008802ff0075a7 */ /* 0x0002620008001108 */
[----:B------:R-:W-:Y:S01]  /*1a40*/  UMOV UR28, 0x0 ;  /* 0x00000000001c7882 */ /* 0x000fe20000000000 */
[----:B------:R-:W-:Y:S01]  /*1a50*/  UMOV UR29, 0x10000000 ;  /* 0x10000000001d7882 */ /* 0x000fe20000000000 */
[----:B------:R-:W-:Y:S01]  /*1a60*/  UIADD3 UR8, UPT, UPT, UR5, 0x1d800, URZ ;  /* 0x0001d80005087890 */ /* 0x000fe2000fffe0ff */
[----:B------:R1:W-:Y:S01]  /*1a70*/  UTMALDG.3D [UR32], [UR18], desc[UR28] ;  /* 0x00001c20120075b4 */ /* 0x0003e20008011000 */
[----:B------:R-:W-:Y:S02]  /*1a80*/  UIADD3.X UR27, UPT, UPT, URZ, UR25, URZ, UP0, !UPT ;  /* 0x00000019ff1b7290 */ /* 0x000fe400087fe4ff */
[----:B------:R-:W-:Y:S01]  /*1a90*/  UIADD3 UR16, UPT, UPT, UR16, 0x1, URZ ;  /* 0x0000000110107890 */ /* 0x000fe2000fffe0ff */
[----:B------:R-:W-:Y:S01]  /*1aa0*/  UMOV UR12, UR36 ;  /* 0x00000024000c7c82 */ /* 0x000fe20008000000 */
[----:B------:R-:W-:Y:S01]  /*1ab0*/  UMOV UR9, UR33 ;  /* 0x0000002100097c82 */ /* 0x000fe20008000000 */
[----:B------:R-:W-:Y:S01]  /*1ac0*/  UMOV UR10, UR34 ;  /* 0x00000022000a7c82 */ /* 0x000fe20008000000 */
[----:B------:R-:W-:Y:S03]  /*1ad0*/  UISETP.NE.AND UP0, UPT, UR16, UR7, UPT ;  /* 0x000000071000728c */ /* 0x000fe6000bf05270 */
[----:B------:R1:W-:Y:S01]  /*1ae0*/  UTMALDG.3D [UR8], [UR26], desc[UR28] ;  /* 0x00001c081a0075b4 */ /* 0x0003e20008011000 */
[----:B------:R-:W-:Y:S01]  /*1af0*/  UMOV UR23, UR7 ;  /* 0x0000000700177c82 */ /* 0x000fe20008000000 */
[----:B------:R-:W-:Y:S04]  /*1b00*/  UMOV UR6, UR13 ;  /* 0x0000000d00067c82 */ /* 0x000fe80008000000 */
[----:B------:R-:W-:Y:S05]  /*1b10*/  BRA.U UP0, `(.L_x_26) ;  /* 0xfffffffd00607547 */ /* 0x000fea000b83ffff */
.L_x_21:
[----:B------:R-:W-:Y:S01]  /*1b20*/  ULEA UR5, UR13, UR4, 0x3 ;  /* 0x000000040d057291 */ /* 0x000fe2000f8e18ff */
[----:B-1----:R-:W-:Y:S01]  /*1b30*/  SHF.L.U32 R2, R15, 0x1f, RZ ;  /* 0x0000001f0f027819 */ /* 0x002fe200000006ff */
[----:B------:R-:W-:Y:S01]  /*1b40*/  @!P1 SYNCS.ARRIVE.TRANS64.A1T0 RZ, [UR4+0x148], RZ ;  /* 0x000148ffffff99a7 */ /* 0x000fe20008100004 */
[----:B------:R-:W-:-:S06]  /*1b50*/  UISETP.GT.AND UP0, UPT, UR22, UR21, UPT ;  /* 0x000000151600728c */ /* 0x000fcc000bf04270 */
[----:B--2---:R1:W2:Y:S03]  /*1b60*/  SYNCS.PHASECHK.TRANS64.TRYWAIT P0, [UR5+0x88], R2 ;  /* 0x00008802ff0075a7 */ /* 0x0042a60008001105 */
[----:B------:R-:W-:Y:S05]  /*1b70*/  BRA.U !UP0, `(.L_x_27) ;  /* 0x0000000108ac7547 */ /* 0x000fea000b800000 */
[----:B------:R-:W-:Y:S01]  /*1b80*/  UIADD3 UR26, UPT, UPT, UR14, UR23, URZ ;  /* 0x000000170e1a7290 */ /* 0x000fe2000fffe0ff */
[----:B------:R-:W-:-:S11]  /*1b90*/  UMOV UR6, UR13 ;  /* 0x0000000d00067c82 */ /* 0x000fd60008000000 */
.L_x_32:
[----:B--2---:R-:W-:Y:S01]  /*1ba0*/  @!P5 MOV R3, 0x2800 ;  /* 0x000028000003d802 */ /* 0x004fe20000000f00 */
[----:B-1----:R-:W-:Y:S01]  /*1bb0*/  ULEA UR17, UR6, UR4, 0x3 ;  /* 0x0000000406117291 */ /* 0x002fe2000f8e18ff */
[----:B--2---:R-:W-:Y:S11]  /*1bc0*/  @P0 BRA `(.L_x_28) ;  /* 0x00000000000c0947 */ /* 0x004ff60003800000 */
[----:B------:R-:W-:Y:S04]  /*1bd0*/  SHF.L.U32 R5, R15, 0x1f, RZ ;  /* 0x0000001f0f057819 */ /* 0x000fe800000006ff */
[----:B------:R-:W2:Y:S02]  /*1be0*/  SYNCS.PHASECHK.TRANS64.TRYWAIT P0, [UR17+0x88], R5 ;  /* 0x00008805ff0075a7 */ /* 0x000ea40008001111 */
[----:B--2---:R-:W-:Y:S05]  /*1bf0*/  @!P0 BRA `(.L_x_29) ;  /* 0x0000008000ec8947 */ /* 0x004fea0003800000 */
.L_x_28:
[----:B------:R2:W-:Y:S01]  /*1c00*/  @!P5 SYNCS.ARRIVE.TRANS64 RZ, [UR17], R3 ;  /* 0x00000003ffffd9a7 */ /* 0x0005e20008000011 */
[----:B------:R-:W-:Y:S04]  /*1c10*/  BSSY.RECONVERGENT B0, `(.L_x_30) ;  /* 0x0000003000007945 */ /* 0x000fe80003800200 */
[----:B------:R-:W-:Y:S05]  /*1c20*/  @P4 BRA `(.L_x_31) ;  /* 0x0000000000044947 */ /* 0x000fea0003800000 */
[----:B------:R-:W-:Y:S05]  /*1c30*/  BPT.TRAP 0x1 ;  /* 0x000000040000795c */ /* 0x000fea0000300000 */
.L_x_31:
[----:B------:R-:W-:Y:S05]  /*1c40*/  BSYNC.RECONVERGENT B0 ;  /* 0x0000000000007941 */ /* 0x000fea0003800200 */
.L_x_30:
[----:B------:R-:W-:Y:S02]  /*1c50*/  UIADD3 UR13, UPT, UPT, UR6, 0x1, URZ ;  /* 0x00000001060d7890 */ /* 0x000fe4000fffe0ff */
[----:B------:R-:W-:Y:S02]  /*1c60*/  ULEA UR16, UR6, UR4, 0xc ;  /* 0x0000000406107291 */ /* 0x000fe4000f8e60ff */
[----:B------:R-:W-:Y:S02]  /*1c70*/  UISETP.NE.AND UP0, UPT, UR13, 0x11, UPT ;  /* 0x000000110d00788c */ /* 0x000fe4000bf05270 */
[----:B------:R-:W-:Y:S02]  /*1c80*/  UIADD3 UR32, UP1, UPT, UR24, 0x80, URZ ;  /* 0x0000008018207890 */ /* 0x000fe4000ff3e0ff */
[----:B------:R-:W-:Y:S02]  /*1c90*/  USEL UR9, URZ, 0x1, UP0 ;  /* 0x00000001ff097887 */ /* 0x000fe40008000000 */
[----:B------:R-:W-:Y:S02]  /*1ca0*/  USEL UR13, UR13, URZ, UP0 ;  /* 0x000000ff0d0d7287 */ /* 0x000fe40008000000 */
[----:B------:R-:W-:Y:S02]  /*1cb0*/  USHF.L.U32 UR18, UR23, 0x4, URZ ;  /* 0x0000000417127899 */ /* 0x000fe400080006ff */
[----:B------:R-:W-:Y:S01]  /*1cc0*/  ULEA UR8, UR13, UR4, 0x3 ;  /* 0x000000040d087291 */ /* 0x000fe2000f8e18ff */
[----:B------:R-:W-:Y:S01]  /*1cd0*/  LOP3.LUT R15, R15, UR9, RZ, 0x3c, !PT ;  /* 0x000000090f0f7c12 */ /* 0x000fe2000f8e3cff */
[----:B------:R-:W-:Y:S02]  /*1ce0*/  UIADD3 UR16, UPT, UPT, UR16, 0xc800, URZ ;  /* 0x0000c80010107890 */ /* 0x000fe4000fffe0ff */
[----:B------:R-:W-:Y:S01]  /*1cf0*/  UIADD3.X UR33, UPT, UPT, URZ, UR25, URZ, UP1, !UPT ;  /* 0x00000019ff217290 */ /* 0x000fe20008ffe4ff */
[----:B-1----:R-:W-:Y:S01]  /*1d00*/  SHF.L.U32 R2, R15, 0x1f, RZ ;  /* 0x0000001f0f027819 */ /* 0x002fe200000006ff */
[----:B------:R-:W-:Y:S02]  /*1d10*/  UIMAD UR5, UR6, 0x1800, UR4 ;  /* 0x00001800060578a4 */ /* 0x000fe4000f8e0204 */
[----:B------:R-:W-:Y:S01]  /*1d20*/  UIADD3 UR30, UP0, UPT, UR24, 0x180, URZ ;  /* 0x00000180181e7890 */ /* 0x000fe2000ff1e0ff */
[----:B------:R1:W1:Y:S01]  /*1d30*/  SYNCS.PHASECHK.TRANS64.TRYWAIT P0, [UR8+0x88], R2 ;  /* 0x00008802ff0075a7 */ /* 0x0002620008001108 */
[----:B------:R-:W-:Y:S01]  /*1d40*/  UIADD3 UR8, UPT, UPT, UR5, 0x1d800, URZ ;  /* 0x0001d80005087890 */ /* 0x000fe2000fffe0ff */
[----:B------:R-:W-:Y:S01]  /*1d50*/  UMOV UR28, 0x0 ;  /* 0x00000000001c7882 */ /* 0x000fe20000000000 */
[----:B------:R-:W-:Y:S01]  /*1d60*/  UMOV UR29, 0x10000000 ;  /* 0x10000000001d7882 */ /* 0x000fe20000000000 */
[----:B------:R-:W-:Y:S01]  /*1d70*/  UMOV UR19, UR35 ;  /* 0x0000002300137c82 */ /* 0x000fe20008000000 */
[----:B------:R-:W-:Y:S01]  /*1d80*/  UMOV UR20, UR36 ;  /* 0x0000002400147c82 */ /* 0x000fe20008000000 */
[----:B------:R-:W-:Y:S01]  /*1d90*/  UIADD3.X UR31, UPT, UPT, URZ, UR25, URZ, UP0, !UPT ;  /* 0x00000019ff1f7290 */ /* 0x000fe200087fe4ff */
[----:B------:R1:W-:Y:S01]  /*1da0*/  UTMALDG.3D [UR16], [UR32], desc[UR28] ;  /* 0x00001c10200075b4 */ /* 0x0003e20008011000 */
[----:B------:R-:W-:Y:S01]  /*1db0*/  UIADD3 UR23, UPT, UPT, UR23, 0x1, URZ ;  /* 0x0000000117177890 */ /* 0x000fe2000fffe0ff */
[----:B------:R-:W-:Y:S01]  /*1dc0*/  UMOV UR12, UR36 ;  /* 0x00000024000c7c82 */ /* 0x000fe20008000000 */
[----:B------:R-:W-:Y:S01]  /*1dd0*/  UMOV UR9, UR17 ;  /* 0x0000001100097c82 */ /* 0x000fe20008000000 */
[----:B------:R-:W-:Y:S01]  /*1de0*/  UMOV UR10, UR18 ;  /* 0x00000012000a7c82 */ /* 0x000fe20008000000 */
[----:B------:R-:W-:Y:S03]  /*1df0*/  UISETP.NE.AND UP0, UPT, UR23, UR26, UPT ;  /* 0x0000001a1700728c */ /* 0x000fe6000bf05270 */
[----:B------:R1:W-:Y:S01]  /*1e00*/  UTMALDG.3D [UR8], [UR30], desc[UR28] ;  /* 0x00001c081e0075b4 */ /* 0x0003e20008011000 */
[----:B------:R-:W-:Y:S05]  /*1e10*/  UMOV UR6, UR13 ;  /* 0x0000000d00067c82 */ /* 0x000fea0008000000 */
[----:B------:R-:W-:Y:S05]  /*1e20*/  BRA.U UP0, `(.L_x_32) ;  /* 0xfffffffd005c7547 */ /* 0x000fea000b83ffff */
.L_x_27:
[----:B-1----:R-:W-:Y:S01]  /*1e30*/  LEA R2, R14, UR4, 0x3 ;  /* 0x000000040e027c11 */ /* 0x002fe2000f8e18ff */
[----:B------:R-:W-:Y:S01]  /*1e40*/  NOP ;  /* 0x0000000000007918 */ /* 0x000fe20000000000 */
[----:B--2---:R-:W-:Y:S02]  /*1e50*/  SHF.L.U32 R3, R12, 0x1f, RZ ;  /* 0x0000001f0c037819 */ /* 0x004fe400000006ff */
[----:B------:R-:W-:Y:S02]  /*1e60*/  LEA R4, R14, UR4, 0x4 ;  /* 0x000000040e047c11 */ /* 0x000fe4000f8e20ff */
[----:B------:R-:W1:Y:S02]  /*1e70*/  SYNCS.PHASECHK.TRANS64.TRYWAIT P0, [R2+URZ+0x150], R3 ;  /* 0x00015003020075a7 */ /* 0x000e6400080011ff */
[----:B-1----:R-:W-:Y:S05]  /*1e80*/  @!P0 BRA `(.L_x_33) ;  /* 0x0000008000608947 */ /* 0x002fea0003800000 */
.L_x_137:
[----:B------:R-:W2:Y:S01]  /*1e90*/  LDS.128 R4, [R4+0x1c0] ;  /* 0x0001c00004047984 */ /* 0x000ea20000000c00 */
[----:B---3--:R-:W-:Y:S01]  /*1ea0*/  ISETP.GE.AND P0, PT, R72, 0x1, PT ;  /* 0x000000014800780c */ /* 0x008fe20003f06270 */
[----:B-1----:R-:W-:Y:S01]  /*1eb0*/  VIADD R2, R2, 0x160 ;  /* 0x0000016002027836 */ /* 0x002fe20000000000 */
[----:B------:R-:W-:Y:S01]  /*1ec0*/  @!PT LDS RZ, [RZ] ;  /* 0x00000000fffff984 */ /* 0x000fe20000000800 */
[----:B------:R-:W-:Y:S01]  /*1ed0*/  @!PT LDS RZ, [RZ] ;  /* 0x00000000fffff984 */ /* 0x000fe20000000800 */
[----:B------:R-:W-:Y:S01]  /*1ee0*/  @!PT LDS RZ, [RZ] ;  /* 0x00000000fffff984 */ /* 0x000fe20000000800 */
[----:B------:R-:W-:Y:S01]  /*1ef0*/  @!PT LDS RZ, [RZ] ;  /* 0x00000000fffff984 */ /* 0x000fe20000000800 */
[----:B------:R1:W-:Y:S06]  /*1f00*/  MEMBAR.ALL.CTA ;  /* 0x0000000000007992 */ /* 0x0003ec0000008000 */
[----:B-1----:R-:W1:Y:S01]  /*1f10*/  FENCE.VIEW.ASYNC.S ;  /* 0x00000000000073c6 */ /* 0x002e620000000000 */
[----:B------:R-:W-:-:S04]  /*1f20*/  PRMT R2, RZ, 0x654, R2 ;  /* 0x00000654ff027816 */ /* 0x000fc80000000002 */
[----:B-1----:R1:W-:Y:S01]  /*1f30*/  SYNCS.ARRIVE.TRANS64.RED.A1T0 RZ, [R2+URZ], RZ ;  /* 0x000000ff02ff79a7 */ /* 0x0023e200081004ff */
[----:B--2---:R-:W-:-:S13]  /*1f40*/  LOP3.LUT P2, RZ, R6, 0x1, RZ, 0xc0, !PT ;  /* 0x0000000106ff7812 */ /* 0x004fda000784c0ff */
[----:B------:R-:W-:Y:S01]  /*1f50*/  @P2 SHF.R.U32.HI R3, RZ, 0x10, R5 ;  /* 0x00000010ff032819 */ /* 0x000fe20000011605 */
[----:B------:R-:W-:Y:S01]  /*1f60*/  VOTEU.ANY UP0, P2 ;  /* 0x0000000000ff7886 */ /* 0x000fe20001000100 */
[----:B------:R-:W-:Y:S02]  /*1f70*/  @P2 MOV R13, R4 ;  /* 0x00000004000d2202 */ /* 0x000fe40000000f00 */
[----:B------:R-:W-:Y:S02]  /*1f80*/  @P2 R2UR.BROADCAST UR5, R3 ;  /* 0x00000000030522ca */ /* 0x000fe400008e0000 */
[----:B------:R-:W-:-:S11]  /*1f90*/  @P2 LOP3.LUT R11, R5, 0xffff, RZ, 0xc0, !PT ;  /* 0x0000ffff050b2812 */ /* 0x000fd600078ec0ff */
[----:B------:R-:W-:Y:S01]  /*1fa0*/  @UP0 UMOV UR36, UR5 ;  /* 0x0000000500240c82 */ /* 0x000fe20008000000 */
[----:B-1----:R-:W-:Y:S05]  /*1fb0*/  @!P0 BRA `(.L_x_34) ;  /* 0x0000000000b88947 */ /* 0x002fea0003800000 */
[----:B------:R-:W4:Y:S01]  /*1fc0*/  LDC.64 R4, c[0x0][0xb18] ;  /* 0x0002c600ff047b82 */ /* 0x000f220000000a00 */
[----:B------:R-:W-:-:S07]  /*1fd0*/  ISETP.NE.AND P3, PT, R72, 0x1, PT ;  /* 0x000000014800780c */ /* 0x000fce0003f65270 */
[----:B------:R-:W1:Y:S08]  /*1fe0*/  LDC.64 R6, c[0x0][0xb10] ;  /* 0x0002c400ff067b82 */ /* 0x000e700000000a00 */
[----:B------:R-:W2:Y:S08]  /*1ff0*/  LDC R16, c[0x0][0xb20] ;  /* 0x0002c800ff107b82 */ /* 0x000eb00000000800 */
[----:B------:R-:W3:Y:S01]  /*2000*/  LDC R18, c[0x0][0xb0c] ;  /* 0x0002c300ff127b82 */ /* 0x000ee20000000800 */
[----:B----4-:R-:W-:Y:S01]  /*2010*/  IMAD.HI.U32 R17, R0, R5, RZ ;  /* 0x0000000500117227 */ /* 0x010fe200078e00ff */
[----:B------:R-:W-:-:S03]  /*2020*/  ISETP.NE.AND P0, PT, R4, 0x1, PT ;  /* 0x000000010400780c */ /* 0x000fc60003f05270 */
[----:B------:R-:W-:-:S03]  /*2030*/  IMAD.HI.U32 R5, R11, R5, RZ ;  /* 0x000000050b057227 */ /* 0x000fc600078e00ff */
[----:B------:R-:W4:Y:S01]  /*2040*/  LDC.64 R2, c[0x0][0xb28] ;  /* 0x0002ca00ff027b82 */ /* 0x000f220000000a00 */
[----:B-1----:R-:W-:-:S04]  /*2050*/  IMAD.HI.U32 R20, R9, R6, RZ ;  /* 0x0000000609147227 */ /* 0x002fc800078e00ff */
[----:B------:R-:W-:Y:S01]  /*2060*/  IMAD.HI.U32 R22, R13, R6, RZ ;  /* 0x000000060d167227 */ /* 0x000fe200078e00ff */
[----:B------:R-:W-:Y:S02]  /*2070*/  SHF.R.U32.HI R20, RZ, R7, R20 ;  /* 0x00000007ff147219 */ /* 0x000fe40000011614 */
[-C--:B--2---:R-:W-:Y:S02]  /*2080*/  SHF.R.U32.HI R17, RZ, R16.reuse, R17 ;  /* 0x00000010ff117219 */ /* 0x084fe40000011611 */
[----:B------:R-:W-:Y:S02]  /*2090*/  SHF.R.U32.HI R16, RZ, R16, R5 ;  /* 0x00000010ff107219 */ /* 0x000fe40000011605 */
[----:B------:R-:W-:Y:S02]  /*20a0*/  SEL R17, R0, R17, !P0 ;  /* 0x0000001100117207 */ /* 0x000fe40004000000 */
[----:B------:R-:W-:Y:S02]  /*20b0*/  SHF.R.U32.HI R22, RZ, R7, R22 ;  /* 0x00000007ff167219 */ /* 0x000fe40000011616 */
[----:B---3--:R-:W-:-:S02]  /*20c0*/  ISETP.NE.AND P1, PT, R18, 0x1, PT ;  /* 0x000000011200780c */ /* 0x008fc40003f25270 */
[----:B------:R-:W-:Y:S02]  /*20d0*/  SEL R5, R11, R16, !P0 ;  /* 0x000000100b057207 */ /* 0x000fe40004000000 */
[----:B------:R-:W-:Y:S02]  /*20e0*/  SEL R19, R9, R20, !P1 ;  /* 0x0000001409137207 */ /* 0x000fe40004800000 */
[----:B------:R-:W-:Y:S01]  /*20f0*/  SEL R7, R13, R22, !P1 ;  /* 0x000000160d077207 */ /* 0x000fe20004800000 */
[----:B----4-:R-:W-:-:S04]  /*2100*/  IMAD.HI.U32 R20, R17, R2, RZ ;  /* 0x0000000211147227 */ /* 0x010fc800078e00ff */
[----:B------:R-:W-:Y:S01]  /*2110*/  IMAD.HI.U32 R6, R19, R2, RZ ;  /* 0x0000000213067227 */ /* 0x000fe200078e00ff */
[----:B------:R-:W-:-:S04]  /*2120*/  @P3 SHF.R.U32.HI R17, RZ, R3, R20 ;  /* 0x00000003ff113219 */ /* 0x000fc80000011614 */
        /* <DEDUP_REMOVED lines=8> */
[----:B------:R-:W-:-:S04]  /*21b0*/  @!P0 IMAD.HI.U32 R16, R7, R2, RZ ;  /* 0x0000000207108227 */ /* 0x000fc800078e00ff */
[----:B------:R-:W-:Y:S01]  /*21c0*/  IMAD.MOV R2, RZ, RZ, -R6 ;  /* 0x000000ffff027224 */ /* 0x000fe200078e0a06 */
[----:B------:R-:W-:-:S03]  /*21d0*/  @!P0 SHF.R.U32.HI R16, RZ, R3, R16 ;  /* 0x00000003ff108219 */ /* 0x000fc60000011610 */
[----:B------:R-:W-:Y:S01]  /*21e0*/  IMAD R2, R72, R2, R5 ;  /* 0x0000000248027224 */ /* 0x000fe200078e0205 */
[----:B------:R-:W-:Y:S02]  /*21f0*/  @!P0 SEL R3, R7, R16, !P3 ;  /* 0x0000001007038207 */ /* 0x000fe40005800000 */
[----:B------:R-:W-:-:S03]  /*2200*/  IADD3 R16, PT, PT, -R5, RZ, RZ ;  /* 0x000000ff05107210 */ /* 0x000fc60007ffe1ff */
[--C-:B------:R-:W-:Y:S02]  /*2210*/  @!P0 IMAD.IADD R6, R6, 0x1, -R3.reuse ;  /* 0x0000000106068824 */ /* 0x100fe400078e0a03 */
[----:B------:R-:W-:Y:S01]  /*2220*/  @!P0 IMAD R3, R2, R19, R3 ;  /* 0x0000001302038224 */ /* 0x000fe200078e0203 */
[----:B------:R-:W-:Y:S01]  /*2230*/  IADD3 R2, PT, PT, -R7, RZ, RZ ;  /* 0x000000ff07027210 */ /* 0x000fe20007ffe1ff */
[----:B------:R-:W-:Y:S02]  /*2240*/  @!P0 IMAD R5, R72, R6, R7 ;  /* 0x0000000648058224 */ /* 0x000fe400078e0207 */
[----:B------:R-:W-:Y:S02]  /*2250*/  IMAD R11, R4, R16, R11 ;  /* 0x00000010040b7224 */ /* 0x000fe400078e020b */
[----:B------:R-:W-:Y:S02]  /*2260*/  @!P0 IMAD.MOV.U32 R7, RZ, RZ, R3 ;  /* 0x000000ffff078224 */ /* 0x000fe400078e0003 */
[----:B------:R-:W-:-:S02]  /*2270*/  IMAD R2, R18, R2, R13 ;  /* 0x0000000212027224 */ /* 0x000fc400078e020d */
[----:B------:R-:W-:Y:S02]  /*2280*/  IMAD R11, R5, R4, R11 ;  /* 0x00000004050b7224 */ /* 0x000fe400078e020b */
[----:B------:R-:W-:Y:S02]  /*2290*/  IMAD R13, R7, R18, R2 ;  /* 0x00000012070d7224 */ /* 0x000fe400078e0202 */
.L_x_34:
[----:B------:R-:W1:Y:S02]  /*22a0*/  LDCU UR5, c[0x0][0xb30] ;  /* 0x00016600ff0577ac */ /* 0x000e640008000800 */
[----:B-1----:R-:W-:-:S09]  /*22b0*/  UISETP.NE.AND UP0, UPT, UR5, 0x1, UPT ;  /* 0x000000010500788c */ /* 0x002fd2000bf05270 */
[----:B------:R-:W-:Y:S05]  /*22c0*/  BRA.U UP0, `(.L_x_35) ;  /* 0x0000000100407547 */ /* 0x000fea000b800000 */
[----:B------:R-:W1:Y:S08]  /*22d0*/  LDC.64 R4, c[0x0][0xb10] ;  /* 0x0002c400ff047b82 */ /* 0x000e700000000a00 */
[----:B------:R-:W2:Y:S08]  /*22e0*/  LDC.64 R2, c[0x0][0xb18] ;  /* 0x0002c600ff027b82 */ /* 0x000eb00000000a00 */
[----:B------:R-:W3:Y:S08]  /*22f0*/  LDC R6, c[0x0][0xb20] ;  /* 0x0002c800ff067b82 */ /* 0x000ef00000000800 */
[----:B------:R-:W4:Y:S01]  /*2300*/  LDC R16, c[0x0][0xb0c] ;  /* 0x0002c300ff107b82 */ /* 0x000f220000000800 */
[----:B-1----:R-:W-:-:S05]  /*2310*/  IMAD.HI.U32 R4, R13, R4, RZ ;  /* 0x000000040d047227 */ /* 0x002fca00078e00ff */
[----:B------:R-:W-:Y:S01]  /*2320*/  SHF.R.U32.HI R4, RZ, R5, R4 ;  /* 0x00000005ff047219 */ /* 0x000fe20000011604 */
[----:B--2---:R-:W-:Y:S01]  /*2330*/  IMAD.HI.U32 R3, R11, R3, RZ ;  /* 0x000000030b037227 */ /* 0x004fe200078e00ff */
[----:B------:R-:W-:-:S04]  /*2340*/  ISETP.NE.AND P0, PT, R2, 0x1, PT ;  /* 0x000000010200780c */ /* 0x000fc80003f05270 */
[----:B---3--:R-:W-:-:S04]  /*2350*/  SHF.R.U32.HI R6, RZ, R6, R3 ;  /* 0x00000006ff067219 */ /* 0x008fc80000011603 */
[----:B------:R-:W-:Y:S02]  /*2360*/  SEL R3, R11, R6, !P0 ;  /* 0x000000060b037207 */ /* 0x000fe40004000000 */
[----:B----4-:R-:W-:-:S04]  /*2370*/  ISETP.NE.AND P1, PT, R16, 0x1, PT ;  /* 0x000000011000780c */ /* 0x010fc80003f25270 */
[----:B------:R-:W-:-:S05]  /*2380*/  SEL R4, R13, R4, !P1 ;  /* 0x000000040d047207 */ /* 0x000fca0004800000 */
[----:B------:R-:W-:Y:S02]  /*2390*/  IMAD.IADD R5, R3, 0x1, -R4 ;  /* 0x0000000103057824 */ /* 0x000fe400078e0a04 */
[----:B------:R-:W-:Y:S02]  /*23a0*/  IMAD.IADD R3, R4, 0x1, -R3 ;  /* 0x0000000104037824 */ /* 0x000fe400078e0a03 */
[----:B------:R-:W-:Y:S02]  /*23b0*/  IMAD R13, R5, R16, R13 ;  /* 0x00000010050d7224 */ /* 0x000fe400078e020d */
[----:B------:R-:W-:-:S07]  /*23c0*/  IMAD R11, R3, R2, R11 ;  /* 0x00000002030b7224 */ /* 0x000fce00078e020b */
.L_x_35:
[----:B------:R-:W-:Y:S01]  /*23d0*/  VIADD R14, R14, 0x1 ;  /* 0x000000010e0e7836 */ /* 0x000fe20000000000 */
[----:B------:R-:W-:Y:S01]  /*23e0*/  PLOP3.LUT P1, PT, PT, PT, PT, 0x80, 0x8 ;  /* 0x000000000008781c */ /* 0x000fe20003f2f070 */
[----:B------:R-:W-:Y:S02]  /*23f0*/  IMAD.IADD R21, R13, 0x1, R156 ;  /* 0x000000010d157824 */ /* 0x000fe400078e029c */
[----:B------:R-:W-:Y:S01]  /*2400*/  IMAD.IADD R20, R11, 0x1, R154 ;  /* 0x000000010b147824 */ /* 0x000fe200078e029a */
[----:B------:R-:W-:-:S04]  /*2410*/  ISETP.NE.AND P0, PT, R14, 0x2, PT ;  /* 0x000000020e00780c */ /* 0x000fc80003f05270 */
[----:B------:R-:W-:Y:S02]  /*2420*/  SEL R3, RZ, 0x1, P0 ;  /* 0x00000001ff037807 */ /* 0x000fe40000000000 */
[----:B------:R-:W-:Y:S02]  /*2430*/  SEL R14, R14, RZ, P0 ;  /* 0x000000ff0e0e7207 */ /* 0x000fe40000000000 */
[----:B------:R-:W-:Y:S01]  /*2440*/  LOP3.LUT R12, R12, R3, RZ, 0x3c, !PT ;  /* 0x000000030c0c7212 */ /* 0x000fe200078e3cff */
[----:B------:R-:W-:Y:S06]  /*2450*/  @P2 BRA `(.L_x_36) ;  /* 0xfffffff000982947 */ /* 0x000fec000383ffff */
[----:B------:R-:W-:Y:S01]  /*2460*/  UIADD3 UR4, UPT, UPT, UR4, 0x88, URZ ;  /* 0x0000008804047890 */ /* 0x000fe2000fffe0ff */
[----:B------:R-:W-:-:S03]  /*2470*/  SHF.L.U32 R3, R15, 0x1f, RZ ;  /* 0x0000001f0f037819 */ /* 0x000fc600000006ff */
[----:B------:R-:W-:-:S09]  /*2480*/  ULEA UR5, UR13, UR4, 0x3 ;  /* 0x000000040d057291 */ /* 0x000fd2000f8e18ff */
[----:B------:R-:W1:Y:S02]  /*2490*/  SYNCS.PHASECHK.TRANS64.TRYWAIT P0, [UR5], R3 ;  /* 0x00000003ff0075a7 */ /* 0x000e640008001105 */
[----:B-1----:R-:W-:Y:S05]  /*24a0*/  @!P0 BRA `(.L_x_37) ;  /* 0x0000007800ec8947 */ /* 0x002fea0003800000 */
.L_x_139:
[----:B------:R-:W-:-:S04]  /*24b0*/  UIADD3 UR6, UPT, UPT, UR13, 0x1, URZ ;  /* 0x000000010d067890 */ /* 0x000fc8000fffe0ff */
[----:B------:R-:W-:-:S04]  /*24c0*/  UISETP.NE.AND UP0, UPT, UR6, 0x11, UPT ;  /* 0x000000110600788c */ /* 0x000fc8000bf05270 */
[----:B------:R-:W-:Y:S02]  /*24d0*/  USEL UR7, URZ, 0x1, UP0 ;  /* 0x00000001ff077887 */ /* 0x000fe40008000000 */
[----:B------:R-:W-:-:S04]  /*24e0*/  USEL UR6, UR6, URZ, UP0 ;  /* 0x000000ff06067287 */ /* 0x000fc80008000000 */
[----:B------:R-:W-:Y:S01]  /*24f0*/  ULEA UR5, UR6, UR4, 0x3 ;  /* 0x0000000406057291 */ /* 0x000fe2000f8e18ff */
[----:B------:R-:W-:-:S04]  /*2500*/  LOP3.LUT R2, R15, UR7, RZ, 0x3c, !PT ;  /* 0x000000070f027c12 */ /* 0x000fc8000f8e3cff */
[----:B-1----:R-:W-:-:S04]  /*2510*/  SHF.L.U32 R3, R2, 0x1f, RZ ;  /* 0x0000001f02037819 */ /* 0x002fc800000006ff */
[----:B------:R-:W1:Y:S02]  /*2520*/  SYNCS.PHASECHK.TRANS64.TRYWAIT P0, [UR5], R3 ;  /* 0x00000003ff0075a7 */ /* 0x000e640008001105 */
[----:B-1----:R-:W-:Y:S05]  /*2530*/  @!P0 BRA `(.L_x_38) ;  /* 0x0000007800e08947 */ /* 0x002fea0003800000 */
.L_x_141:
        /* <DEDUP_REMOVED lines=9> */
.L_x_143:
        /* <DEDUP_REMOVED lines=9> */
.L_x_145:
        /* <DEDUP_REMOVED lines=9> */
.L_x_147:
        /* <DEDUP_REMOVED lines=9> */
.L_x_149:
        /* <DEDUP_REMOVED lines=9> */
.L_x_151:
        /* <DEDUP_REMOVED lines=9> */
.L_x_153:
        /* <DEDUP_REMOVED lines=9> */
.L_x_155:
        /* <DEDUP_REMOVED lines=9> */
.L_x_157:
        /* <DEDUP_REMOVED lines=9> */
.L_x_159:
        /* <DEDUP_REMOVED lines=9> */
.L_x_161:
        /* <DEDUP_REMOVED lines=9> */
.L_x_163:
        /* <DEDUP_REMOVED lines=9> */
.L_x_165:
        /* <DEDUP_REMOVED lines=9> */
.L_x_167:
        /* <DEDUP_REMOVED lines=9> */
.L_x_169:
[----:B------:R-:W-:-:S04]  /*2d20*/  UIADD3 UR6, UPT, UPT, UR6, 0x1, URZ ;  /* 0x0000000106067890 */ /* 0x000fc8000fffe0ff */
[----:B------:R-:W-:-:S04]  /*2d30*/  UISETP.NE.AND UP0, UPT, UR6, 0x11, UPT ;  /* 0x000000110600788c */ /* 0x000fc8000bf05270 */
[----:B------:R-:W-:Y:S02]  /*2d40*/  USEL UR5, URZ, 0x1, UP0 ;  /* 0x00000001ff057887 */ /* 0x000fe40008000000 */
[----:B------:R-:W-:-:S04]  /*2d50*/  USEL UR6, UR6, URZ, UP0 ;  /* 0x000000ff06067287 */ /* 0x000fc80008000000 */
[----:B------:R-:W-:Y:S01]  /*2d60*/  ULEA UR6, UR6, UR4, 0x3 ;  /* 0x0000000406067291 */ /* 0x000fe2000f8e18ff */
[----:B-1----:R-:W-:-:S04]  /*2d70*/  LOP3.LUT R3, R2, UR5, RZ, 0x3c, !PT ;  /* 0x0000000502037c12 */ /* 0x002fc8000f8e3cff */
[----:B------:R-:W-:Y:S01]  /*2d80*/  SHF.L.U32 R3, R3, 0x1f, RZ ;  /* 0x0000001f03037819 */ /* 0x000fe200000006ff */
[----:B----4-:R-:W-:-:S07]  /*2d90*/  IMAD.U32 R0, RZ, RZ, UR6 ;  /* 0x00000006ff007e24 */ /* 0x010fce000f8e00ff */
.L_x_53:
[----:B-1----:R1:W2:Y:S02]  /*2da0*/  SYNCS.PHASECHK.TRANS64.TRYWAIT P0, [R0+URZ], R3 ;  /* 0x00000003000075a7 */ /* 0x0022a400080011ff */
[----:B--2---:R-:W-:Y:S05]  /*2db0*/  @!P0 NANOSLEEP.SYNCS 0x989680 ;  /* 0x009896800000895d */ /* 0x004fea0003900000 */
[----:B------:R-:W2:Y:S02]  /*2dc0*/  @!P0 SYNCS.PHASECHK.TRANS64 P0, [R0+URZ], R3 ;  /* 0x00000003000085a7 */ /* 0x000ea400080010ff */
[----:B--2---:R-:W-:Y:S05]  /*2dd0*/  @P0 EXIT ;  /* 0x000000000000094d */ /* 0x004fea0003800000 */
[----:B------:R-:W-:Y:S05]  /*2de0*/  BRA `(.L_x_53) ;  /* 0xfffffffc00ec7947 */ /* 0x000fea000383ffff */
.L_x_18:
[----:B------:R-:W-:-:S04]  /*2df0*/  UISETP.NE.AND UP1, UPT, UR37, URZ, UPT ;  /* 0x000000ff2500728c */ /* 0x000fc8000bf25270 */
[----:B------:R-:W-:-:S09]  /*2e00*/  UISETP.NE.OR UP1, UPT, UR8, 0x1, UP1 ;  /* 0x000000010800788c */ /* 0x000fd20008f25670 */
[----:B------:R-:W-:Y:S05]  /*2e10*/  BRA.U UP1, `(.L_x_54) ;  /* 0x0000000501487547 */ /* 0x000fea000b800000 */
[----:B------:R-:W-:Y:S01]  /*2e20*/  ISETP.NE.AND P2, PT, R2, RZ, PT ;  /* 0x000000ff0200720c */ /* 0x000fe20003f45270 */
[----:B------:R-:W-:Y:S01]  /*2e30*/  IMAD.MOV.U32 R12, RZ, RZ, 0x1 ;  /* 0x00000001ff0c7424 */ /* 0x000fe200078e00ff */
[----:B------:R-:W-:Y:S02]  /*2e40*/  CS2R R10, SRZ ;  /* 0x00000000000a7805 */ /* 0x000fe4000001ff00 */
[----:B------:R-:W-:Y:S01]  /*2e50*/  CS2R R8, SRZ ;  /* 0x0000000000087805 */ /* 0x000fe2000001ff00 */
[----:B------:R-:W-:Y:S01]  /*2e60*/  UMOV UR4, 0x400 ;  /* 0x0000040000047882 */ /* 0x000fe20000000000 */
[----:B------:R-:W-:Y:S01]  /*2e70*/  UMOV UR6, URZ ;  /* 0x000000ff00067c82 */ /* 0x000fe20008000000 */
[----:B------:R-:W-:-:S12]  /*2e80*/  ULEA UR37, UR37, UR4, 0x18 ;  /* 0x0000000425257291 */ /* 0x000fd8000f8ec0ff */
.L_x_58:
[----:B------:R-:W-:Y:S02]  /*2e90*/  LEA R0, R8, UR37, 0x3 ;  /* 0x0000002508007c11 */ /* 0x000fe4000f8e18ff */
[----:B------:R-:W-:-:S03]  /*2ea0*/  SHF.L.U32 R5, R9, 0x1f, RZ ;  /* 0x0000001f09057819 */ /* 0x000fc600000006ff */
[----:B------:R-:W-:Y:S01]  /*2eb0*/  VIADD R4, R0, 0x1a0 ;  /* 0x000001a000047836 */ /* 0x000fe20000000000 */
[----:B------:R-:W1:Y:S02]  /*2ec0*/  SYNCS.PHASECHK.TRANS64.TRYWAIT P0, [R0+URZ+0x190], R5 ;  /* 0x00019005000075a7 */ /* 0x000e6400080011ff */
[----:B-1----:R-:W-:Y:S05]  /*2ed0*/  @!P0 BRA `(.L_x_55) ;  /* 0x0000007400e08947 */ /* 0x002fea0003800000 */
.L_x_170:
[----:B------:R-:W-:Y:S01]  /*2ee0*/  ULEA UR5, UR6, UR37, 0x3 ;  /* 0x0000002506057291 */ /* 0x000fe2000f8e18ff */
[----:B------:R-:W-:Y:S02]  /*2ef0*/  PRMT R4, RZ, 0x654, R4 ;  /* 0x00000654ff047816 */ /* 0x000fe40000000004 */
[----:B-1----:R-:W-:Y:S01]  /*2f00*/  SHF.L.U32 R5, R12, 0x1f, RZ ;  /* 0x0000001f0c057819 */ /* 0x002fe200000006ff */
[----:B------:R-:W-:Y:S01]  /*2f10*/  UIADD3 UR4, UPT, UPT, UR5, 0x150, URZ ;  /* 0x0000015005047890 */ /* 0x000fe2000fffe0ff */
[----:B------:R1:W-:Y:S05]  /*2f20*/  SYNCS.ARRIVE.TRANS64.RED.A1T0 RZ, [R4+URZ], RZ ;  /* 0x000000ff04ff79a7 */ /* 0x0003ea00081004ff */
[----:B------:R-:W-:Y:S01]  /*2f30*/  IMAD.U32 R7, RZ, RZ, UR4 ;  /* 0x00000004ff077e24 */ /* 0x000fe2000f8e00ff */
[----:B------:R-:W2:Y:S04]  /*2f40*/  SYNCS.PHASECHK.TRANS64.TRYWAIT P0, [UR5+0x160], R5 ;  /* 0x00016005ff0075a7 */ /* 0x000ea80008001105 */
[----:B------:R-:W-:Y:S01]  /*2f50*/  PRMT R6, R2, 0x654, R7 ;  /* 0x0000065402067816 */ /* 0x000fe20000000007 */
[----:B-1----:R-:W-:Y:S01]  /*2f60*/  @!P2 IMAD.MOV.U32 R4, RZ, RZ, 0x10 ;  /* 0x00000010ff04a424 */ /* 0x002fe200078e00ff */
[----:B--2---:R-:W-:Y:S06]  /*2f70*/  @!P0 BRA `(.L_x_56) ;  /* 0x0000007400cc8947 */ /* 0x004fec0003800000 */
.L_x_172:
[----:B------:R-:W-:Y:S01]  /*2f80*/  ULEA UR4, UR6, UR37, 0x4 ;  /* 0x0000002506047291 */ /* 0x000fe2000f8e20ff */
[----:B------:R-:W-:Y:S01]  /*2f90*/  SEL R3, R6, R3, !P2 ;  /* 0x0000000306037207 */ /* 0x000fe20005000000 */
[----:B------:R-:W-:Y:S01]  /*2fa0*/  UIADD3 UR5, UPT, UPT, UR5, 0x150, URZ ;  /* 0x0000015005057890 */ /* 0x000fe2000fffe0ff */
[----:B-1----:R-:W-:Y:S01]  /*2fb0*/  LEA R0, R11, UR37, 0x3 ;  /* 0x000000250b007c11 */ /* 0x002fe2000f8e18ff */
[----:B------:R-:W-:Y:S01]  /*2fc0*/  UIADD3 UR4, UPT, UPT, UR4, 0x1c0, URZ ;  /* 0x000001c004047890 */ /* 0x000fe2000fffe0ff */
[----:B------:R-:W-:Y:S01]  /*2fd0*/  SHF.L.U32 R5, R10, 0x1f, RZ ;  /* 0x0000001f0a057819 */ /* 0x000fe200000006ff */
[----:B------:R1:W-:Y:S01]  /*2fe0*/  @!P2 SYNCS.ARRIVE.TRANS64.RED RZ, [R3+URZ], R4 ;  /* 0x0000000403ffa9a7 */ /* 0x0003e200080004ff */
[----:B------:R-:W-:Y:S01]  /*2ff0*/  UIADD3 UR6, UPT, UPT, UR6, 0x1, URZ ;  /* 0x0000000106067890 */ /* 0x000fe2000fffe0ff */
[----:B------:R-:W-:-:S03]  /*3000*/  VIADD R8, R8, 0x1 ;  /* 0x0000000108087836 */ /* 0x000fc60000000000 */
[----:B------:R-:W-:Y:S02]  /*3010*/  UISETP.NE.AND UP0, UPT, UR6, 0x2, UPT ;  /* 0x000000020600788c */ /* 0x000fe4000bf05270 */
[----:B------:R-:W-:Y:S06]  /*3020*/  UGETNEXTWORKID.BROADCAST [UR4], [UR5] ;  /* 0x00000000040073ca */ /* 0x000fec0008000100 */
[----:B------:R-:W-:Y:S01]  /*3030*/  USEL UR4, URZ, 0x1, UP0 ;  /* 0x00000001ff047887 */ /* 0x000fe20008000000 */
[----:B------:R-:W-:Y:S01]  /*3040*/  ISETP.NE.AND P0, PT, R8, 0x2, PT ;  /* 0x000000020800780c */ /* 0x000fe20003f05270 */
[----:B------:R-:W-:Y:S01]  /*3050*/  USEL UR6, UR6, URZ, UP0 ;  /* 0x000000ff06067287 */ /* 0x000fe20008000000 */
[----:B------:R-:W2:Y:S03]  /*3060*/  SYNCS.PHASECHK.TRANS64.TRYWAIT P1, [R0+URZ+0x150], R5 ;  /* 0x00015005000075a7 */ /* 0x000ea600080211ff */
[----:B------:R-:W-:Y:S01]  /*3070*/  LOP3.LUT R12, R12, UR4, RZ, 0x3c, !PT ;  /* 0x000000040c0c7c12 */ /* 0x000fe2000f8e3cff */
[----:B-12---:R-:W-:Y:S07]  /*3080*/  @!P1 BRA `(.L_x_57) ;  /* 0x0000007400a09947 */ /* 0x006fee0003800000 */
.L_x_173:
[C---:B------:R-:W-:Y:S01]  /*3090*/  LEA R4, R11.reuse, UR37, 0x4 ;  /* 0x000000250b047c11 */ /* 0x040fe2000f8e20ff */
[----:B-1----:R-:W-:Y:S01]  /*30a0*/  VIADD R0, R0, 0x160 ;  /* 0x0000016000007836 */ /* 0x002fe20000000000 */
[----:B------:R-:W-:Y:S01]  /*30b0*/  SEL R8, R8, RZ, P0 ;  /* 0x000000ff08087207 */ /* 0x000fe20000000000 */
[----:B------:R-:W-:-:S03]  /*30c0*/  VIADD R11, R11, 0x1 ;  /* 0x000000010b0b7836 */ /* 0x000fc60000000000 */
[----:B------:R-:W1:Y:S01]  /*30d0*/  LDS.128 R4, [R4+0x1c0] ;  /* 0x0001c00004047984 */ /* 0x000e620000000c00 */
[----:B------:R-:W-:Y:S02]  /*30e0*/  PRMT R0, RZ, 0x654, R0 ;  /* 0x00000654ff007816 */ /* 0x000fe40000000000 */
[C---:B------:R-:W-:Y:S01]  /*30f0*/  ISETP.NE.AND P1, PT, R11.reuse, 0x2, PT ;  /* 0x000000020b00780c */ /* 0x040fe20003f25270 */
[----:B------:R-:W-:Y:S01]  /*3100*/  @!PT LDS RZ, [RZ] ;  /* 0x00000000fffff984 */ /* 0x000fe20000000800 */
[----:B------:R-:W-:Y:S01]  /*3110*/  @!PT LDS RZ, [RZ] ;  /* 0x00000000fffff984 */ /* 0x000fe20000000800 */
[----:B------:R-:W-:Y:S01]  /*3120*/  @!PT LDS RZ, [RZ] ;  /* 0x00000000fffff984 */ /* 0x000fe20000000800 */
[----:B------:R-:W-:Y:S01]  /*3130*/  @!PT LDS RZ, [RZ] ;  /* 0x00000000fffff984 */ /* 0x000fe20000000800 */
[----:B------:R2:W-:Y:S06]  /*3140*/  MEMBAR.ALL.CTA ;  /* 0x0000000000007992 */ /* 0x0005ec0000008000 */
[----:B--2---:R-:W2:Y:S01]  /*3150*/  FENCE.VIEW.ASYNC.S ;  /* 0x00000000000073c6 */ /* 0x004ea20000000000 */
[----:B------:R-:W-:Y:S01]  /*3160*/  SEL R11, R11, RZ, P1 ;  /* 0x000000ff0b0b7207 */ /* 0x000fe20000800000 */
[----:B--2---:R2:W-:Y:S01]  /*3170*/  SYNCS.ARRIVE.TRANS64.RED.A1T0 RZ, [R0+URZ], RZ ;  /* 0x000000ff00ff79a7 */ /* 0x0045e200081004ff */
[----:B-1----:R-:W-:-:S02]  /*3180*/  LOP3.LUT P3, RZ, R6, 0x1, RZ, 0xc0, !PT ;  /* 0x0000000106ff7812 */ /* 0x002fc4000786c0ff */
[----:B------:R-:W-:-:S04]  /*3190*/  SEL R5, RZ, 0x1, P1 ;  /* 0x00000001ff057807 */ /* 0x000fc80000800000 */
[----:B------:R-:W-:Y:S02]  /*31a0*/  LOP3.LUT R10, R10, R5, RZ, 0x3c, !PT ;  /* 0x000000050a0a7212 */ /* 0x000fe400078e3cff */
[----:B--2---:R-:W-:-:S04]  /*31b0*/  SEL R0, RZ, 0x1, P0 ;  /* 0x00000001ff007807 */ /* 0x004fc80000000000 */
[----:B------:R-:W-:Y:S01]  /*31c0*/  LOP3.LUT R9, R9, R0, RZ, 0x3c, !PT ;  /* 0x0000000009097212 */ /* 0x000fe200078e3cff */
[----:B------:R-:W-:Y:S06]  /*31d0*/  @P3 BRA `(.L_x_58) ;  /* 0xfffffffc002c3947 */ /* 0x000fec000383ffff */
[----:B------:R-:W-:Y:S01]  /*31e0*/  ULEA UR5, UR6, UR37, 0x3 ;  /* 0x0000002506057291 */ /* 0x000fe2000f8e18ff */
[----:B------:R-:W-:-:S08]  /*31f0*/  SHF.L.U32 R3, R12, 0x1f, RZ ;  /* 0x0000001f0c037819 */ /* 0x000fd000000006ff */
[----:B------:R-:W1:Y:S02]  /*3200*/  SYNCS.PHASECHK.TRANS64 P0, [UR5+0x160], R3 ;  /* 0x00016003ff0075a7 */ /* 0x000e640008001005 */
[----:B-1----:R-:W-:Y:S05]  /*3210*/  @P0 BRA `(.L_x_59) ;  /* 0x0000000000080947 */ /* 0x002fea0003800000 */
[----:B------:R-:W1:Y:S02]  /*3220*/  SYNCS.PHASECHK.TRANS64.TRYWAIT P0, [UR5+0x160], R3 ;  /* 0x00016003ff0075a7 */ /* 0x000e640008001105 */
[----:B-1----:R-:W-:Y:S05]  /*3230*/  @!P0 BRA `(.L_x_60) ;  /* 0x0000007400488947 */ /* 0x002fea0003800000 */
.L_x_59:
[----:B------:R-:W-:-:S04]  /*3240*/  UIADD3 UR4, UPT, UPT, UR6, 0x1, URZ ;  /* 0x0000000106047890 */ /* 0x000fc8000fffe0ff */
[----:B------:R-:W-:-:S04]  /*3250*/  UISETP.NE.AND UP0, UPT, UR4, 0x2, UPT ;  /* 0x000000020400788c */ /* 0x000fc8000bf05270 */
[----:B------:R-:W-:Y:S02]  /*3260*/  USEL UR7, URZ, 0x1, UP0 ;  /* 0x00000001ff077887 */ /* 0x000fe40008000000 */
[----:B------:R-:W-:-:S04]  /*3270*/  USEL UR4, UR4, URZ, UP0 ;  /* 0x000000ff04047287 */ /* 0x000fc80008000000 */
[----:B------:R-:W-:Y:S01]  /*3280*/  ULEA UR4, UR4, UR37, 0x3 ;  /* 0x0000002504047291 */ /* 0x000fe2000f8e18ff */
[----:B-1----:R-:W-:-:S04]  /*3290*/  LOP3.LUT R3, R12, UR7, RZ, 0x3c, !PT ;  /* 0x000000070c037c12 */ /* 0x002fc8000f8e3cff */
[----:B------:R-:W-:-:S04]  /*32a0*/  SHF.L.U32 R0, R3, 0x1f, RZ ;  /* 0x0000001f03007819 */ /* 0x000fc800000006ff */
[----:B------:R-:W1:Y:S02]  /*32b0*/  SYNCS.PHASECHK.TRANS64 P0, [UR4+0x160], R0 ;  /* 0x00016000ff0075a7 */ /* 0x000e640008001004 */
[----:B-1----:R-:W-:Y:S05]  /*32c0*/  @P0 EXIT ;  /* 0x000000000000094d */ /* 0x002fea0003800000 */
[----:B------:R-:W-:Y:S02]  /*32d0*/  SHF.L.U32 R3, R3, 0x1f, RZ ;  /* 0x0000001f03037819 */ /* 0x000fe400000006ff */
[----:B------:R-:W-:-:S07]  /*32e0*/  MOV R0, UR4 ;  /* 0x0000000400007c02 */ /* 0x000fce0008000f00 */
.L_x_61:
[----:B-1----:R1:W2:Y:S02]  /*32f0*/  SYNCS.PHASECHK.TRANS64.TRYWAIT P0, [R0+URZ+0x160], R3 ;  /* 0x00016003000075a7 */ /* 0x0022a400080011ff */
[----:B--2---:R-:W-:Y:S05]  /*3300*/  @!P0 NANOSLEEP.SYNCS 0x989680 ;  /* 0x009896800000895d */ /* 0x004fea0003900000 */
[----:B------:R-:W2:Y:S02]  /*3310*/  @!P0 SYNCS.PHASECHK.TRANS64 P0, [R0+URZ+0x160], R3 ;  /* 0x00016003000085a7 */ /* 0x000ea400080010ff */
[----:B--2---:R-:W-:Y:S05]  /*3320*/  @P0 EXIT ;  /* 0x000000000000094d */ /* 0x004fea0003800000 */
[----:B------:R-:W-:Y:S05]  /*3330*/  BRA `(.L_x_61) ;  /* 0xfffffffc00ec7947 */ /* 0x000fea000383ffff */
.L_x_54:
[----:B------:R-:W-:-:S09]  /*3340*/  UISETP.NE.AND UP1, UPT, UR8, URZ, UPT ;  /* 0x000000ff0800728c */ /* 0x000fd2000bf25270 */
[----:B------:R-:W-:Y:S05]  /*3350*/  BRA.U UP1, `(.L_x_62) ;  /* 0x0000000d01187547 */ /* 0x000fea000b800000 */
[----:B------:R-:W-:Y:S01]  /*3360*/  UMOV UR4, 0x40 ;  /* 0x0000004000047882 */ /* 0x000fe20000000000 */
[----:B------:R-:W-:Y:S01]  /*3370*/  NOP ;  /* 0x0000000000007918 */ /* 0x000fe20000000000 */
[----:B------:R-:W-:Y:S01]  /*3380*/  ULEA UR4, UR37, UR4, 0x18 ;  /* 0x0000000425047291 */ /* 0x000fe2000f8ec0ff */
[----:B------:R-:W-:Y:S02]  /*3390*/  UMOV UR5, 0x400 ;  /* 0x0000040000057882 */ /* 0x000fe40000000000 */
[----:B------:R-:W-:-:S06]  /*33a0*/  ULEA UR37, UR37, UR5, 0x18 ;  /* 0x0000000525257291 */ /* 0x000fcc000f8ec0ff */
[----:B------:R-:W1:Y:S02]  /*33b0*/  LDS.U8 R0, [UR4+0x1c] ;  /* 0x00001c04ff007984 */ /* 0x000e640008000000 */
[----:B-1----:R-:W-:-:S13]  /*33c0*/  ISETP.NE.AND P0, PT, R0, RZ, PT ;  /* 0x000000ff0000720c */ /* 0x002fda0003f05270 */
[----:B------:R-:W-:Y:S05]  /*33d0*/  @P0 BRA `(.L_x_63) ;  /* 0x0000000000580947 */ /* 0x000fea0003800000 */
[----:B------:R-:W-:-:S13]  /*33e0*/  ELECT P0, URZ, PT ;  /* 0x0000000000ff782f */ /* 0x000fda0003800000 */
[----:B------:R-:W-:Y:S05]  /*33f0*/  @!P0 BRA `(.L_x_64) ;  /* 0x0000000000608947 */ /* 0x000fea0003800000 */
[----:B------:R-:W-:Y:S01]  /*3400*/  UMOV UR5, 0x10 ;  /* 0x0000001000057882 */ /* 0x000fe20000000000 */
[----:B------:R-:W-:Y:S01]  /*3410*/  HFMA2 R0, -RZ, RZ, 0, 5.9604644775390625e-08 ;  /* 0x00000001ff007431 */ /* 0x000fe200000001ff */
[----:B------:R-:W-:-:S03]  /*3420*/  MOV R2, 0xffff ;  /* 0x0000ffff00027802 */ /* 0x000fc60000000f00 */
[----:B------:R-:W-:Y:S04]  /*3430*/  DEPBAR.LE SB1, 0x36 ;  /* 0x00009d800000791a */ /* 0x000fe80000000000 */
[----:B------:R-:W1:Y:S02]  /*3440*/  UTCATOMSWS.FIND_AND_SET.ALIGN UP0, UR5, UR5 ;  /* 0x00000005000575e3 */ /* 0x000e640008000800 */
[----:B-1----:R-:W-:Y:S01]  /*3450*/  MOV R3, UR5 ;  /* 0x0000000500037c02 */ /* 0x002fe20008000f00 */
[----:B------:R-:W-:Y:S06]  /*3460*/  BRA.U UP0, `(.L_x_65) ;  /* 0x0000000100187547 */ /* 0x000fec000b800000 */
.L_x_66:
[----:B------:R-:W-:Y:S05]  /*3470*/  NANOSLEEP 0x64 ;  /* 0x000000640000795d */ /* 0x000fea0003800000 */
[----:B------:R-:W-:-:S05]  /*3480*/  UMOV UR5, 0x10 ;  /* 0x0000001000057882 */ /* 0x000fca0000000000 */
[----:B------:R-:W-:Y:S04]  /*3490*/  DEPBAR.LE SB1, 0x36 ;  /* 0x00009d800000791a */ /* 0x000fe80000000000 */
[----:B------:R-:W1:Y:S02]  /*34a0*/  UTCATOMSWS.FIND_AND_SET.ALIGN UP0, UR5, UR5 ;  /* 0x00000005000575e3 */ /* 0x000e640008000800 */
[----:B-1----:R-:W-:Y:S01]  /*34b0*/  MOV R3, UR5 ;  /* 0x0000000500037c02 */ /* 0x002fe20008000f00 */
[----:B------:R-:W-:Y:S05]  /*34c0*/  BRA.U !UP0, `(.L_x_66) ;  /* 0xfffffffd08e87547 */ /* 0x000fea000b83ffff */
.L_x_65:
[-C--:B------:R-:W-:Y:S02]  /*34d0*/  SHF.L.U32 R2, R2, R3.reuse, RZ ;  /* 0x0000000302027219 */ /* 0x080fe400000006ff */
[----:B------:R-:W-:Y:S01]  /*34e0*/  SHF.L.U32 R0, R0, R3, RZ ;  /* 0x0000000300007219 */ /* 0x000fe200000006ff */
[----:B------:R-:W-:Y:S02]  /*34f0*/  IMAD.SHL.U32 R3, R3, 0x20, RZ ;  /* 0x0000002003037824 */ /* 0x000fe400078e00ff */
[----:B------:R1:W-:Y:S04]  /*3500*/  ATOMS.OR RZ, [UR4+0x14], R2 ;  /* 0x00001402ffff798c */ /* 0x0003e8000b000004 */
[----:B------:R1:W-:Y:S04]  /*3510*/  ATOMS.OR RZ, [UR4+0x18], R0 ;  /* 0x00001800ffff798c */ /* 0x0003e8000b000004 */
[----:B------:R1:W-:Y:S01]  /*3520*/  STS [UR37+0x1e0], R3 ;  /* 0x0001e003ff007988 */ /* 0x0003e20008000825 */
[----:B------:R-:W-:Y:S05]  /*3530*/  BRA `(.L_x_64) ;  /* 0x0000000000107947 */ /* 0x000fea0003800000 */
.L_x_63:
[----:B------:R-:W-:Y:S02]  /*3540*/  MOV R0, 0xffffffff ;  /* 0xffffffff00007802 */ /* 0x000fe40000000f00 */
[----:B------:R-:W-:-:S03]  /*3550*/  MOV R2, 0x3580 ;  /* 0x0000358000027802 */ /* 0x000fc60000000f00 */
[----:B------:R1:W-:Y:S04]  /*3560*/  STS [UR37+0x1e0], R0 ;  /* 0x0001e000ff007988 */ /* 0x0003e80008000825 */
[----:B-1-3-5:R-:W-:Y:S05]  /*3570*/  CALL.REL.NOINC `($__internal_1_$__cuda_sm10x_tcgen05_guardrail_trap_phase_invalid_during_alloc) ;  /* 0x00000078001c7944 */ /* 0x02afea0003c00000 */
.L_x_64:
[----:B------:R-:W-:Y:S05]  /*3580*/  WARPSYNC.ALL ;  /* 0x0000000000007948 */ /* 0x000fea0003800000 */
[----:B------:R-:W2:Y:S01]  /*3590*/  S2UR UR9, SR_CgaCtaId ;  /* 0x00000000000979c3 */ /* 0x000ea20000008800 */
[----:B------:R-:W-:Y:S01]  /*35a0*/  UMOV UR4, 0x400 ;  /* 0x0000040000047882 */ /* 0x000fe20000000000 */
[----:B------:R-:W-:-:S06]  /*35b0*/  NOP ;  /* 0x0000000000007918 */ /* 0x000fcc0000000000 */
[----:B------:R-:W-:Y:S06]  /*35c0*/  BAR.ARV 0x6, 0xa0 ;  /* 0x0182800000007b1d */ /* 0x000fec0000002000 */
[----:B------:R-:W4:Y:S01]  /*35d0*/  LDCU UR5, c[0x0][0x38c] ;  /* 0x00007180ff0577ac */ /* 0x000f220008000800 */
[----:B------:R-:W-:Y:S01]  /*35e0*/  IMAD.MOV.U32 R11, RZ, RZ, 0x1 ;  /* 0x00000001ff0b7424 */ /* 0x000fe200078e00ff */
[----:B------:R-:W-:Y:S01]  /*35f0*/  CS2R R8, SRZ ;  /* 0x0000000000087805 */ /* 0x000fe2000001ff00 */
[----:B------:R-:W-:Y:S01]  /*3600*/  IMAD.MOV.U32 R10, RZ, RZ, RZ ;  /* 0x000000ffff0a7224 */ /* 0x000fe200078e00ff */
[----:B------:R-:W-:Y:S01]  /*3610*/  UMOV UR11, URZ ;  /* 0x000000ff000b7c82 */ /* 0x000fe20008000000 */
[----:B------:R-:W-:Y:S01]  /*3620*/  UMOV UR18, URZ ;  /* 0x000000ff00127c82 */ /* 0x000fe20008000000 */
[----:B------:R-:W-:Y:S01]  /*3630*/  UMOV UR20, 0x0 ;  /* 0x0000000000147882 */ /* 0x000fe20000000000 */
[----:B------:R-:W-:Y:S01]  /*3640*/  UMOV UR21, 0x8300010 ;  /* 0x0830001000157882 */ /* 0x000fe20000000000 */
[----:B--2---:R-:W-:Y:S01]  /*3650*/  ULEA UR9, UR9, UR4, 0x18 ;  /* 0x0000000409097291 */ /* 0x004fe2000f8ec0ff */
[----:B------:R-:W2:Y:S03]  /*3660*/  LDCU UR4, c[0x0][0x38c] ;  /* 0x00007180ff0477ac */ /* 0x000ea60008000800 */
[----:B------:R-:W-:-:S02]  /*3670*/  UIADD3 UR10, UPT, UPT, UR9, 0xc800, URZ ;  /* 0x0000c800090a7890 */ /* 0x000fc4000fffe0ff */
[----:B----4-:R-:W-:-:S03]  /*3680*/  UISETP.GE.AND UP3, UPT, UR5, 0x1, UPT ;  /* 0x000000010500788c */ /* 0x010fc6000bf66270 */
[----:B-1----:R-:W1:Y:S01]  /*3690*/  LDS R0, [UR9+0x1e0] ;  /* 0x0001e009ff007984 */ /* 0x002e620008000800 */
[----:B------:R-:W-:-:S04]  /*36a0*/  USHF.R.U32.HI UR10, URZ, 0x4, UR10 ;  /* 0x00000004ff0a7899 */ /* 0x000fc8000801160a */
[----:B------:R-:W-:-:S04]  /*36b0*/  ULOP3.LUT UR10, UR10, 0x3fff, URZ, 0xc0, !UPT ;  /* 0x00003fff0a0a7892 */ /* 0x000fc8000f8ec0ff */
[----:B------:R-:W-:Y:S02]  /*36c0*/  ULOP3.LUT UR10, UR10, 0x10000, URZ, 0xfc, !UPT ;  /* 0x000100000a0a7892 */ /* 0x000fe4000f8efcff */
[----:B--2---:R-:W-:-:S04]  /*36d0*/  UIADD3 UR4, UPT, UPT, UR4, 0xf, URZ ;  /* 0x0000000f04047890 */ /* 0x004fc8000fffe0ff */
[----:B------:R-:W-:-:S04]  /*36e0*/  USHF.R.S32.HI UR8, URZ, 0x1f, UR4 ;  /* 0x0000001fff087899 */ /* 0x000fc80008011404 */
[----:B------:R-:W-:Y:S02]  /*36f0*/  ULEA.HI UR8, UR8, UR4, URZ, 0x4 ;  /* 0x0000000408087291 */ /* 0x000fe4000f8f20ff */
[----:B------:R-:W-:Y:S02]  /*3700*/  UIADD3 UR4, UPT, UPT, UR9, 0x1d800, URZ ;  /* 0x0001d80009047890 */ /* 0x000fe4000fffe0ff */
[----:B------:R-:W-:Y:S02]  /*3710*/  USHF.R.S32.HI UR8, URZ, 0x4, UR8 ;  /* 0x00000004ff087899 */ /* 0x000fe40008011408 */
[----:B------:R-:W-:Y:S02]  /*3720*/  USHF.R.U32.HI UR4, URZ, 0x4, UR4 ;  /* 0x00000004ff047899 */ /* 0x000fe40008011604 */
[----:B------:R-:W-:Y:S02]  /*3730*/  UISETP.LT.AND UP0, UPT, UR8, 0x1, UPT ;  /* 0x000000010800788c */ /* 0x000fe4000bf01270 */
[----:B------:R-:W-:-:S02]  /*3740*/  ULOP3.LUT UR4, UR4, 0x3fff, URZ, 0xc0, !UPT ;  /* 0x00003fff04047892 */ /* 0x000fc4000f8ec0ff */
[----:B------:R-:W-:Y:S02]  /*3750*/  USEL UR15, UR8, 0x1, !UP0 ;  /* 0x00000001080f7887 */ /* 0x000fe4000c000000 */
[----:B------:R-:W-:Y:S02]  /*3760*/  ULOP3.LUT UR4, UR4, 0x10000, URZ, 0xfc, !UPT ;  /* 0x0001000004047892 */ /* 0x000fe4000f8efcff */
[----:B------:R-:W-:Y:S01]  /*3770*/  UIADD3 UR15, UPT, UPT, -UR15, URZ, URZ ;  /* 0x000000ff0f0f7290 */ /* 0x000fe2000fffe1ff */
[----:B-1----:R-:W-:-:S15]  /*3780*/  R2UR UR12, R0 ;  /* 0x00000000000c72ca */ /* 0x002fde00000e0000 */
.L_x_73:
[----:B------:R-:W-:Y:S02]  /*3790*/  LEA R0, R10, UR9, 0x3 ;  /* 0x000000090a007c11 */ /* 0x000fe4000f8e18ff */
[----:B------:R-:W-:Y:S02]  /*37a0*/  SHF.L.U32 R5, R9, 0x1f, RZ ;  /* 0x0000001f09057819 */ /* 0x000fe400000006ff */
[----:B------:R-:W-:Y:S01]  /*37b0*/  PLOP3.LUT P0, PT, PT, PT, UP3, 0x80, 0x8 ;  /* 0x000000000008781c */ /* 0x000fe20003f0f038 */
[----:B------:R-:W-:Y:S01]  /*37c0*/  VIADD R3, R0, 0x160 ;  /* 0x0000016000037836 */ /* 0x000fe20000000000 */
[----:B-1----:R-:W1:Y:S02]  /*37d0*/  SYNCS.PHASECHK.TRANS64.TRYWAIT P1, [R0+URZ+0x150], R5 ;  /* 0x00015005000075a7 */ /* 0x002e6400080211ff */
[----:B-1--4-:R-:W-:Y:S09]  /*37e0*/  @!P1 BRA `(.L_x_67) ;  /* 0x0000006c00f49947 */ /* 0x012ff20003800000 */
.L_x_175:
[----:B------:R-:W-:Y:S01]  /*37f0*/  LEA R4, R10, UR9, 0x4 ;  /* 0x000000090a047c11 */ /* 0x000fe2000f8e20ff */
[----:B------:R-:W-:Y:S01]  /*3800*/  @UP3 ULEA UR5, UR18, UR9, 0x3 ;  /* 0x0000000912053291 */ /* 0x000fe2000f8e18ff */
[----:B------:R-:W-:Y:S01]  /*3810*/  PLOP3.LUT P2, PT, PT, PT, PT, 0x80, 0x8 ;  /* 0x000000000008781c */ /* 0x000fe20003f4f070 */
[----:B------:R-:W-:Y:S01]  /*3820*/  ULEA UR14, UR11, UR9, 0x3 ;  /* 0x000000090b0e7291 */ /* 0x000fe2000f8e18ff */
[----:B------:R-:W-:Y:S02]  /*3830*/  PRMT R3, RZ, 0x654, R3 ;  /* 0x00000654ff037816 */ /* 0x000fe40000000003 */
[----:B-1----:R-:W1:Y:S01]  /*3840*/  LDS.128 R4, [R4+0x1c0] ;  /* 0x0001c00004047984 */ /* 0x002e620000000c00 */
[----:B------:R-:W-:Y:S02]  /*3850*/  @P0 SHF.L.U32 R2, R8, 0x1f, RZ ;  /* 0x0000001f08020819 */ /* 0x000fe400000006ff */
[----:B------:R-:W-:Y:S01]  /*3860*/  SHF.L.U32 R0, R11, 0x1f, RZ ;  /* 0x0000001f0b007819 */ /* 0x000fe200000006ff */
[----:B------:R-:W-:Y:S01]  /*3870*/  @!PT LDS RZ, [RZ] ;  /* 0x00000000fffff984 */ /* 0x000fe20000000800 */
[----:B------:R-:W-:Y:S01]  /*3880*/  @!PT LDS RZ, [RZ] ;  /* 0x00000000fffff984 */ /* 0x000fe20000000800 */
[----:B------:R-:W-:Y:S01]  /*3890*/  @!PT LDS RZ, [RZ] ;  /* 0x00000000fffff984 */ /* 0x000fe20000000800 */
[----:B------:R-:W-:Y:S01]  /*38a0*/  @!PT LDS RZ, [RZ] ;  /* 0x00000000fffff984 */ /* 0x000fe20000000800 */
[----:B------:R2:W-:Y:S06]  /*38b0*/  MEMBAR.ALL.CTA ;  /* 0x0000000000007992 */ /* 0x0005ec0000008000 */
[----:B--2---:R-:W2:Y:S02]  /*38c0*/  FENCE.VIEW.ASYNC.S ;  /* 0x00000000000073c6 */ /* 0x004ea40000000000 */
[----:B--2---:R2:W-:Y:S01]  /*38d0*/  SYNCS.ARRIVE.TRANS64.RED.A1T0 RZ, [R3+URZ], RZ ;  /* 0x000000ff03ff79a7 */ /* 0x0045e200081004ff */
[----:B------:R2:W4:Y:S01]  /*38e0*/  @P0 SYNCS.PHASECHK.TRANS64.TRYWAIT P2, [UR5], R2 ;  /* 0x00000002ff0005a7 */ /* 0x0005220008041105 */
[----:B-1----:R-:W-:Y:S01]  /*38f0*/  LOP3.LUT P1, RZ, R6, 0x1, RZ, 0xc0, !PT ;  /* 0x0000000106ff7812 */ /* 0x002fe2000782c0ff */
[----:B------:R-:W1:Y:S02]  /*3900*/  SYNCS.PHASECHK.TRANS64.TRYWAIT P0, [UR14+0x180], R0 ;  /* 0x00018000ff0075a7 */ /* 0x000e64000800110e */
[----:B-12-4-:R-:W-:Y:S10]  /*3910*/  @!P0 BRA `(.L_x_68) ;  /* 0x0000006c00bc8947 */ /* 0x016ff40003800000 */
.L_x_177:
[----:B------:R-:W-:Y:S01]  /*3920*/  IADD3 R10, PT, PT, R10, 0x1, RZ ;  /* 0x000000010a0a7810 */ /* 0x000fe20007ffe0ff */
[----:B------:R-:W-:Y:S06]  /*3930*/  BRA.U !UP3, `(.L_x_69) ;  /* 0x000000010b887547 */ /* 0x000fec000b800000 */
[----:B------:R-:W-:Y:S02]  /*3940*/  UIMAD UR13, UR11, 0xc0, UR12 ;  /* 0x000000c00b0d78a4 */ /* 0x000fe4000f8e020c */
[----:B------:R-:W-:Y:S01]  /*3950*/  UPLOP3.LUT UP4, UPT, UPT, UPT, UPT, 0x40, 0x4 ;  /* 0x000000000004789c */ /* 0x000fe20003f8e870 */
[----:B------:R-:W-:Y:S01]  /*3960*/  UMOV UR17, UR15 ;  /* 0x0000000f00117c82 */ /* 0x000fe20008000000 */
[----:B------:R-:W-:Y:S01]  /*3970*/  UMOV UR16, UR8 ;  /* 0x0000000800107c82 */ /* 0x000fe20008000000 */
[----:B------:R-:W-:-:S08]  /*3980*/  UMOV UR5, UR18 ;  /* 0x0000001200057c82 */ /* 0x000fd00008000000 */
.L_x_72:
[----:B------:R-:W-:Y:S02]  /*3990*/  UIADD3 UR17, UPT, UPT, UR17, 0x1, URZ ;  /* 0x0000000111117890 */ /* 0x000fe4000fffe0ff */
[----:B--2---:R-:W-:Y:S02]  /*39a0*/  ULEA UR7, UR5, UR9, 0x3 ;  /* 0x0000000905077291 */ /* 0x004fe4000f8e18ff */
[----:B------:R-:W-:Y:S01]  /*39b0*/  UISETP.NE.AND UP0, UPT, UR17, URZ, UPT ;  /* 0x000000ff1100728c */ /* 0x000fe2000bf05270 */
[----:B----4-:R-:W-:Y:S10]  /*39c0*/  @P2 BRA `(.L_x_70) ;  /* 0x00000000000c2947 */ /* 0x010ff40003800000 */
[----:B-1----:R-:W-:Y:S04]  /*39d0*/  SHF.L.U32 R3, R8, 0x1f, RZ ;  /* 0x0000001f08037819 */ /* 0x002fe800000006ff */
[----:B------:R-:W1:Y:S02]  /*39e0*/  SYNCS.PHASECHK.TRANS64.TRYWAIT P0, [UR7], R3 ;  /* 0x00000003ff0075a7 */ /* 0x000e640008001107 */
[----:B-1----:R-:W-:Y:S05]  /*39f0*/  @!P0 BRA `(.L_x_71) ;  /* 0x0000006c009c8947 */ /* 0x002fea0003800000 */
.L_x_70:
[----:B------:R-:W-:Y:S01]  /*3a00*/  UISETP.NE.AND UP1, UPT, UR16, 0x1, UPT ;  /* 0x000000011000788c */ /* 0x000fe2000bf25270 */
[----:B------:R-:W-:Y:S01]  /*3a10*/  PLOP3.LUT P2, PT, PT, PT, PT, 0x80, 0x8 ;  /* 0x000000000008781c */ /* 0x000fe20003f4f070 */
[----:B------:R-:W-:Y:S02]  /*3a20*/  UIADD3 UR18, UPT, UPT, UR5, 0x1, URZ ;  /* 0x0000000105127890 */ /* 0x000fe4000fffe0ff */
[----:B------:R-:W-:Y:S02]  /*3a30*/  UIMAD UR6, UR5, 0x180, UR4 ;  /* 0x00000180050678a4 */ /* 0x000fe4000f8e0204 */
[----:B------:R-:W-:Y:S01]  /*3a40*/  UISETP.NE.AND UP2, UPT, UR18, 0x11, UPT ;  /* 0x000000111200788c */ /* 0x000fe2000bf45270 */
[----:B------:R-:W-:Y:S01]  /*3a50*/  PLOP3.LUT P0, PT, PT, PT, UP1, 0x80, 0x8 ;  /* 0x000000000008781c */ /* 0x000fe20003f0f018 */
[----:B------:R-:W-:Y:S02]  /*3a60*/  UIADD3 UR16, UPT, UPT, UR16, -0x1, URZ ;  /* 0xffffffff10107890 */ /* 0x000fe4000fffe0ff */
[----:B------:R-:W-:Y:S02]  /*3a70*/  USEL UR22, URZ, 0x1, UP2 ;  /* 0x00000001ff167887 */ /* 0x000fe40009000000 */
[----:B------:R-:W-:Y:S01]  /*3a80*/  USEL UR18, UR18, URZ, UP2 ;  /* 0x000000ff12127287 */ /* 0x000fe20009000000 */
[----:B------:R-:W-:Y:S03]  /*3a90*/  UMOV UR23, 0xc0004010 ;  /* 0xc000401000177882 */ /* 0x000fe60000000000 */
[----:B------:R-:W-:Y:S01]  /*3aa0*/  @UP1 ULEA UR19, UR18, UR9, 0x3 ;  /* 0x0000000912131291 */ /* 0x000fe2000f8e18ff */
[----:B------:R-:W-:Y:S01]  /*3ab0*/  LOP3.LUT R8, R8, UR22, RZ, 0x3c, !PT ;  /* 0x0000001608087c12 */ /* 0x000fe2000f8e3cff */
[----:B------:R-:W-:Y:S03]  /*3ac0*/  ULEA UR22, UR5, UR10, 0x8 ;  /* 0x0000000a05167291 */ /* 0x000fe6000f8e40ff */
[----:B-1----:R-:W-:Y:S01]  /*3ad0*/  @P0 SHF.L.U32 R0, R8, 0x1f, RZ ;  /* 0x0000001f08000819 */ /* 0x002fe200000006ff */
[----:B------:R-:W-:Y:S03]  /*3ae0*/  UMOV UR5, UR18 ;  /* 0x0000001200057c82 */ /* 0x000fe60008000000 */
[----:B------:R2:W4:Y:S01]  /*3af0*/  @P0 SYNCS.PHASECHK.TRANS64.TRYWAIT P2, [UR19], R0 ;  /* 0x00000000ff0005a7 */ /* 0x0005220008041113 */
[----:B------:R-:W-:Y:S03]  /*3b00*/  UIADD3 UR19, UPT, UPT, UR7, 0x88, URZ ;  /* 0x0000008807137890 */ /* 0x000fe6000fffe0ff */
[----:B------:R-:W-:Y:S02]  /*3b10*/  UMOV UR7, 0xc0004010 ;  /* 0xc000401000077882 */ /* 0x000fe40000000000 */
[----:B------:R2:W-:Y:S01]  /*3b20*/  UTCHMMA gdesc[UR22], gdesc[UR6], tmem[UR13], tmem[UR20], idesc[UR21], UP4 ;  /* 0x00ff1406160075ea */ /* 0x0005e2000a00000d */
[----:B------:R-:W-:Y:S03]  /*3b30*/  UPLOP3.LUT UP4, UPT, UPT, UPT, UPT, 0x80, 0x8 ;  /* 0x000000000008789c */ /* 0x000fe60003f8f070 */
[----:B------:R2:W-:Y:S01]  /*3b40*/  UTCBAR [UR19], URZ ;  /* 0x000000ff130073e9 */ /* 0x0005e200080000ff */
[----:B------:R-:W-:Y:S07]  /*3b50*/  BRA.U UP0, `(.L_x_72) ;  /* 0xfffffffd008c7547 */ /* 0x000fee000b83ffff */
.L_x_69:
[----:B------:R-:W-:Y:S01]  /*3b60*/  UIADD3 UR11, UPT, UPT, UR11, 0x1, URZ ;  /* 0x000000010b0b7890 */ /* 0x000fe2000fffe0ff */
[C---:B------:R-:W-:Y:S01]  /*3b70*/  ISETP.NE.AND P0, PT, R10.reuse, 0x2, PT ;  /* 0x000000020a00780c */ /* 0x040fe20003f05270 */
[----:B------:R-:W-:Y:S02]  /*3b80*/  UIADD3 UR14, UPT, UPT, UR14, 0x170, URZ ;  /* 0x000001700e0e7890 */ /* 0x000fe4000fffe0ff */
[----:B------:R-:W-:Y:S01]  /*3b90*/  UISETP.NE.AND UP0, UPT, UR11, 0x2, UPT ;  /* 0x000000020b00788c */ /* 0x000fe2000bf05270 */
[----:B-12---:R-:W-:Y:S02]  /*3ba0*/  SEL R0, RZ, 0x1, P0 ;  /* 0x00000001ff007807 */ /* 0x006fe40000000000 */
[----:B------:R-:W-:Y:S01]  /*3bb0*/  SEL R10, R10, RZ, P0 ;  /* 0x000000ff0a0a7207 */ /* 0x000fe20000000000 */
[----:B------:R-:W-:Y:S01]  /*3bc0*/  USEL UR5, URZ, 0x1, UP0 ;  /* 0x00000001ff057887 */ /* 0x000fe20008000000 */
[----:B------:R-:W-:Y:S01]  /*3bd0*/  LOP3.LUT R9, R9, R0, RZ, 0x3c, !PT ;  /* 0x0000000009097212 */ /* 0x000fe200078e3cff */
[----:B------:R-:W-:Y:S01]  /*3be0*/  USEL UR11, UR11, URZ, UP0 ;  /* 0x000000ff0b0b7287 */ /* 0x000fe20008000000 */
[----:B------:R1:W-:Y:S03]  /*3bf0*/  UTCBAR [UR14], URZ ;  /* 0x000000ff0e0073e9 */ /* 0x0003e600080000ff */
[----:B------:R-:W-:Y:S01]  /*3c00*/  LOP3.LUT R11, R11, UR5, RZ, 0x3c, !PT ;  /* 0x000000050b0b7c12 */ /* 0x000fe2000f8e3cff */
[----:B------:R-:W-:Y:S07]  /*3c10*/  @P1 BRA `(.L_x_73) ;  /* 0xfffffff800dc1947 */ /* 0x000fee000383ffff */
[----:B------:R-:W2:Y:S01]  /*3c20*/  S2UR UR4, SR_CgaCtaId ;  /* 0x00000000000479c3 */ /* 0x000ea20000008800 */
[----:B------:R-:W-:Y:S01]  /*3c30*/  ELECT P0, URZ, PT ;  /* 0x0000000000ff782f */ /* 0x000fe20003800000 */
[----:B------:R-:W-:Y:S01]  /*3c40*/  IMAD.MOV.U32 R0, RZ, RZ, 0x1 ;  /* 0x00000001ff007424 */ /* 0x000fe200078e00ff */
[----:B------:R-:W-:Y:S01]  /*3c50*/  UIADD3 UR9, UPT, UPT, UR9, 0x180, URZ ;  /* 0x0000018009097890 */ /* 0x000fe2000fffe0ff */
[----:B------:R-:W-:Y:S01]  /*3c60*/  SHF.L.U32 R3, R11, 0x1f, RZ ;  /* 0x0000001f0b037819 */ /* 0x000fe200000006ff */
[----:B------:R-:W-:-:S03]  /*3c70*/  UMOV UR5, 0x40 ;  /* 0x0000004000057882 */ /* 0x000fc60000000000 */
[----:B------:R-:W-:Y:S01]  /*3c80*/  UVIRTCOUNT.DEALLOC.SMPOOL 0x80 ;  /* 0x000000800000784c */ /* 0x000fe20000000000 */
[----:B--2---:R-:W-:Y:S02]  /*3c90*/  ULEA UR4, UR4, UR5, 0x18 ;  /* 0x0000000504047291 */ /* 0x004fe4000f8ec0ff */
[----:B------:R-:W-:-:S07]  /*3ca0*/  ULEA UR5, UR11, UR9, 0x3 ;  /* 0x000000090b057291 */ /* 0x000fce000f8e18ff */
[----:B------:R2:W-:Y:S02]  /*3cb0*/  @P0 STS.U8 [UR4+0x1c], R0 ;  /* 0x00001c00ff000988 */ /* 0x0005e40008000004 */
[----:B------:R-:W3:Y:S02]  /*3cc0*/  SYNCS.PHASECHK.TRANS64.TRYWAIT P0, [UR5], R3 ;  /* 0x00000003ff0075a7 */ /* 0x000ee40008001105 */
[----:B--23--:R-:W-:Y:S05]  /*3cd0*/  @!P0 BRA `(.L_x_74) ;  /* 0x0000006800fc8947 */ /* 0x00cfea0003800000 */
.L_x_180:
[----:B------:R-:W-:-:S04]  /*3ce0*/  UIADD3 UR6, UPT, UPT, UR11, 0x1, URZ ;  /* 0x000000010b067890 */ /* 0x000fc8000fffe0ff */
[----:B------:R-:W-:-:S04]  /*3cf0*/  UISETP.NE.AND UP0, UPT, UR6, 0x2, UPT ;  /* 0x000000020600788c */ /* 0x000fc8000bf05270 */
[----:B------:R-:W-:Y:S02]  /*3d00*/  USEL UR5, URZ, 0x1, UP0 ;  /* 0x00000001ff057887 */ /* 0x000fe40008000000 */
[----:B------:R-:W-:-:S04]  /*3d10*/  USEL UR6, UR6, URZ, UP0 ;  /* 0x000000ff06067287 */ /* 0x000fc80008000000 */
[----:B------:R-:W-:Y:S01]  /*3d20*/  ULEA UR6, UR6, UR9, 0x3 ;  /* 0x0000000906067291 */ /* 0x000fe2000f8e18ff */
[----:B--2---:R-:W-:-:S04]  /*3d30*/  LOP3.LUT R3, R11, UR5, RZ, 0x3c, !PT ;  /* 0x000000050b037c12 */ /* 0x004fc8000f8e3cff */
[----:B------:R-:W-:-:S04]  /*3d40*/  SHF.L.U32 R3, R3, 0x1f, RZ ;  /* 0x0000001f03037819 */ /* 0x000fc800000006ff */
[----:B------:R-:W2:Y:S02]  /*3d50*/  SYNCS.PHASECHK.TRANS64.TRYWAIT P0, [UR6], R3 ;  /* 0x00000003ff0075a7 */ /* 0x000ea40008001106 */
[----:B--2---:R-:W-:Y:S05]  /*3d60*/  @!P0 BRA `(.L_x_75) ;  /* 0x0000006800f08947 */ /* 0x004fea0003800000 */
.L_x_182:
[----:B------:R-:W-:Y:S01]  /*3d70*/  NOP ;  /* 0x0000000000007918 */ /* 0x000fe20000000000 */
[----:B--2---:R-:W2:Y:S01]  /*3d80*/  LDS R0, [UR4+0x14] ;  /* 0x00001404ff007984 */ /* 0x004ea20008000800 */
[----:B------:R-:W-:Y:S01]  /*3d90*/  ULOP3.LUT UR6, UR12, 0xffff, URZ, 0xc0, !UPT ;  /* 0x0000ffff0c067892 */ /* 0x000fe2000f8ec0ff */
[----:B------:R-:W-:Y:S01]  /*3da0*/  UMOV UR8, 0xffff ;  /* 0x0000ffff00087882 */ /* 0x000fe20000000000 */
[----:B------:R-:W-:Y:S02]  /*3db0*/  UMOV UR5, 0x1 ;  /* 0x0000000100057882 */ /* 0x000fe40000000000 */
[----:B------:R-:W-:-:S04]  /*3dc0*/  USHF.R.U32.HI UR6, URZ, 0x5, UR6 ;  /* 0x00000005ff067899 */ /* 0x000fc80008011606 */
[----:B------:R-:W-:Y:S02]  /*3dd0*/  USHF.L.U32 UR8, UR8, UR6, URZ ;  /* 0x0000000608087299 */ /* 0x000fe400080006ff */
[----:B------:R-:W-:-:S04]  /*3de0*/  USHF.L.U32 UR5, UR5, UR6, URZ ;  /* 0x0000000605057299 */ /* 0x000fc800080006ff */
[----:B--2---:R-:W-:-:S04]  /*3df0*/  LOP3.LUT R0, R0, UR8, RZ, 0xc0, !PT ;  /* 0x0000000800007c12 */ /* 0x004fc8000f8ec0ff */
[----:B------:R-:W-:-:S13]  /*3e00*/  ISETP.NE.AND P0, PT, R0, UR8, PT ;  /* 0x0000000800007c0c */ /* 0x000fda000bf05270 */
[----:B------:R-:W-:Y:S05]  /*3e10*/  @P0 BRA `(.L_x_76) ;  /* 0x0000000000580947 */ /* 0x000fea0003800000 */
[----:B------:R-:W2:Y:S02]  /*3e20*/  LDS R0, [UR4+0x18] ;  /* 0x00001804ff007984 */ /* 0x000ea40008000800 */
[----:B--2---:R-:W-:-:S04]  /*3e30*/  LOP3.LUT R0, R0, UR5, RZ, 0xc0, !PT ;  /* 0x0000000500007c12 */ /* 0x004fc8000f8ec0ff */
[----:B------:R-:W-:-:S13]  /*3e40*/  ISETP.NE.AND P0, PT, R0, UR5, PT ;  /* 0x0000000500007c0c */ /* 0x000fda000bf05270 */
[----:B------:R-:W-:Y:S05]  /*3e50*/  @P0 BRA `(.L_x_77) ;  /* 0x00000000003c0947 */ /* 0x000fea0003800000 */
[----:B------:R-:W2:Y:S01]  /*3e60*/  S2R R2, SR_LANEID ;  /* 0x0000000000027919 */ /* 0x000ea20000000000 */
[----:B------:R-:W-:Y:S01]  /*3e70*/  ULOP3.LUT UR8, URZ, UR8, URZ, 0x33, !UPT ;  /* 0x00000008ff087292 */ /* 0x000fe2000f8e33ff */
[----:B------:R-:W-:Y:S01]  /*3e80*/  LOP3.LUT R4, RZ, UR5, RZ, 0x33, !PT ;  /* 0x00000005ff047c12 */ /* 0x000fe2000f8e33ff */
[----:B------:R-:W-:Y:S02]  /*3e90*/  VOTEU.ANY UR7, UPT, PT ;  /* 0x0000000000077886 */ /* 0x000fe400038e0100 */
[----:B------:R-:W-:Y:S01]  /*3ea0*/  UFLO.U32 UR7, UR7 ;  /* 0x00000007000772bd */ /* 0x000fe200080e0000 */
[----:B------:R-:W3:Y:S01]  /*3eb0*/  REDUX UR5, R4 ;  /* 0x00000000040573c4 */ /* 0x000ee20000000000 */
[----:B------:R-:W-:-:S06]  /*3ec0*/  IMAD.U32 R0, RZ, RZ, UR8 ;  /* 0x00000008ff007e24 */ /* 0x000fcc000f8e00ff */
[----:B------:R1:W-:Y:S01]  /*3ed0*/  UTCATOMSWS.AND URZ, UR8 ;  /* 0x0000000800ff79e3 */ /* 0x0003e20008000000 */
[----:B------:R-:W4:Y:S01]  /*3ee0*/  REDUX UR6, R0 ;  /* 0x00000000000673c4 */ /* 0x000f220000000000 */
[----:B--2---:R-:W-:Y:S01]  /*3ef0*/  ISETP.EQ.U32.AND P0, PT, R2, UR7, PT ;  /* 0x0000000702007c0c */ /* 0x004fe2000bf02070 */
[----:B---3--:R-:W-:Y:S01]  /*3f00*/  IMAD.U32 R2, RZ, RZ, UR5 ;  /* 0x00000005ff027e24 */ /* 0x008fe2000f8e00ff */
[----:B----4-:R-:W-:-:S11]  /*3f10*/  MOV R3, UR6 ;  /* 0x0000000600037c02 */ /* 0x010fd60008000f00 */
[----:B------:R1:W-:Y:S04]  /*3f20*/  @P0 ATOMS.AND RZ, [UR4+0x14], R3 ;  /* 0x00001403ffff098c */ /* 0x0003e8000a800004 */
[----:B------:R1:W-:Y:S01]  /*3f30*/  @P0 ATOMS.AND RZ, [UR4+0x18], R2 ;  /* 0x00001802ffff098c */ /* 0x0003e2000a800004 */
[----:B------:R-:W-:Y:S05]  /*3f40*/  BRA `(.L_x_78) ;  /* 0x0000000000147947 */ /* 0x000fea0003800000 */
.L_x_77:
[----:B------:R-:W-:Y:S02]  /*3f50*/  MOV R2, 0x3f70 ;  /* 0x00003f7000027802 */ /* 0x000fe40000000f00 */
[----:B-1--45:R-:W-:Y:S05]  /*3f60*/  CALL.REL.NOINC `($__internal_0_$__cuda_sm10x_tcgen05_guardrail_trap_col_being_dealloced_not_returned_by_alloc) ;  /* 0x0000006c00947944 */ /* 0x032fea0003c00000 */
[----:B------:R-:W-:Y:S05]  /*3f70*/  BRA `(.L_x_78) ;  /* 0x0000000000087947 */ /* 0x000fea0003800000 */
.L_x_76:
[----:B------:R-:W-:Y:S02]  /*3f80*/  MOV R2, 0x3fa0 ;  /* 0x00003fa000027802 */ /* 0x000fe40000000f00 */
[----:B-1--45:R-:W-:Y:S05]  /*3f90*/  CALL.REL.NOINC `($__internal_2_$__cuda_sm10x_tcgen05_guardrail_trap_unallocated_columns_being_dealloced) ;  /* 0x0000006c00a07944 */ /* 0x032fea0003c00000 */
.L_x_78:
[----:B------:R-:W-:Y:S01]  /*3fa0*/  NOP ;  /* 0x0000000000007918 */ /* 0x000fe20000000000 */
[----:B-1----:R-:W-:Y:S05]  /*3fb0*/  EXIT ;  /* 0x000000000000794d */ /* 0x002fea0003800000 */
.L_x_62:
[----:B------:R-:W-:-:S09]  /*3fc0*/  UISETP.NE.OR UP2, UPT, UR8, 0x3, !UP2 ;  /* 0x000000030800788c */ /* 0x000fd2000d745670 */
[----:B------:R-:W-:Y:S05]  /*3fd0*/  BRA.U UP2, `(.L_x_79) ;  /* 0x0000000d02ac7547 */ /* 0x000fea000b800000 */
[----:B------:R-:W1:Y:S01]  /*3fe0*/  LDC R0, c[0x0][0xb30] ;  /* 0x0002cc00ff007b82 */ /* 0x000e620000000800 */
[----:B------:R-:W2:Y:S01]  /*3ff0*/  LDCU.64 UR8, c[0x0][0x888] ;  /* 0x00011100ff0877ac */ /* 0x000ea20008000a00 */
[----:B------:R-:W-:Y:S02]  /*4000*/  HFMA2 R29, -RZ, RZ, 0, 0 ;  /* 0x00000000ff1d7431 */ /* 0x000fe400000001ff */
[----:B------:R-:W-:Y:S01]  /*4010*/  IMAD.MOV.U32 R31, RZ, RZ, 0x1 ;  /* 0x00000001ff1f7424 */ /* 0x000fe200078e00ff */
[----:B------:R-:W-:Y:S01]  /*4020*/  MOV R23, 0x4000 ;  /* 0x0000400000177802 */ /* 0x000fe20000000f00 */
[----:B------:R-:W4:Y:S01]  /*4030*/  LDCU.64 UR4, c[0x0][0x890] ;  /* 0x00011200ff0477ac */ /* 0x000f220008000a00 */
[----:B------:R-:W-:Y:S01]  /*4040*/  IMAD.MOV.U32 R30, RZ, RZ, RZ ;  /* 0x000000ffff1e7224 */ /* 0x000fe200078e00ff */
[----:B------:R-:W3:Y:S01]  /*4050*/  LDC R19, c[0x0][0x370] ;  /* 0x0000dc00ff137b82 */ /* 0x000ee20000000800 */
[----:B------:R-:W-:Y:S01]  /*4060*/  UMOV UR7, 0x400 ;  /* 0x0000040000077882 */ /* 0x000fe20000000000 */
[----:B------:R-:W-:-:S02]  /*4070*/  UPLOP3.LUT UP1, UPT, UPT, UPT, UPT, 0x40, 0x4 ;  /* 0x000000000004789c */ /* 0x000fc40003f2e870 */
[----:B------:R-:W-:-:S04]  /*4080*/  ULEA UR7, UR37, UR7, 0x18 ;  /* 0x0000000725077291 */ /* 0x000fc8000f8ec0ff */
[----:B------:R-:W3:Y:S01]  /*4090*/  LDC R2, c[0x0][0xb0c] ;  /* 0x0002c300ff027b82 */ /* 0x000ee20000000800 */
[----:B------:R-:W-:Y:S02]  /*40a0*/  UIADD3 UR13, UPT, UPT, UR7, 0x120, URZ ;  /* 0x00000120070d7890 */ /* 0x000fe4000fffe0ff */
[----:B--2---:R-:W-:Y:S02]  /*40b0*/  UISETP.NE.U32.AND UP2, UPT, UR8, URZ, UPT ;  /* 0x000000ff0800728c */ /* 0x004fe4000bf45070 */
[----:B------:R-:W-:Y:S02]  /*40c0*/  UIADD3 UR25, UPT, UPT, UR7, 0x110, URZ ;  /* 0x0000011007197890 */ /* 0x000fe4000fffe0ff */
[----:B----4-:R-:W-:Y:S01]  /*40d0*/  UISETP.NE.U32.AND UP3, UPT, UR4, URZ, UPT ;  /* 0x000000ff0400728c */ /* 0x010fe2000bf65070 */
[----:B------:R-:W2:Y:S01]  /*40e0*/  LDC R18, c[0x0][0xb20] ;  /* 0x0002c800ff127b82 */ /* 0x000ea20000000800 */
[----:B-1----:R-:W-:Y:S01]  /*40f0*/  ISETP.NE.AND P1, PT, R0, 0x1, PT ;  /* 0x000000010000780c */ /* 0x002fe20003f25270 */
[----:B------:R-:W-:-:S02]  /*4100*/  UISETP.NE.AND.EX UP2, UPT, UR9, URZ, UPT, UP2 ;  /* 0x000000ff0900728c */ /* 0x000fc4000bf45320 */
[----:B------:R-:W-:Y:S02]  /*4110*/  UIADD3 UR17, UPT, UPT, UR7, 0x118, URZ ;  /* 0x0000011807117890 */ /* 0x000fe4000fffe0ff */
[----:B------:R-:W-:Y:S02]  /*4120*/  UPRMT UR13, UR37, 0x654, UR13 ;  /* 0x00000654250d7896 */ /* 0x000fe4000800000d */
[----:B------:R-:W1:Y:S01]  /*4130*/  LDC.64 R32, c[0x0][0x348] ;  /* 0x0000d200ff207b82 */ /* 0x000e620000000a00 */
[----:B------:R-:W-:-:S07]  /*4140*/  UISETP.NE.AND.EX UP3, UPT, UR5, URZ, UPT, UP3 ;  /* 0x000000ff0500728c */ /* 0x000fce000bf65330 */
[----:B------:R-:W4:Y:S08]  /*4150*/  LDC.64 R16, c[0x0][0xb10] ;  /* 0x0002c400ff107b82 */ /* 0x000f300000000a00 */
[----:B------:R-:W1:Y:S08]  /*4160*/  LDC.64 R6, c[0x0][0xb18] ;  /* 0x0002c600ff067b82 */ /* 0x000e700000000a00 */
[----:B------:R-:W1:Y:S08]  /*4170*/  LDC.64 R4, c[0x0][0xb28] ;  /* 0x0002ca00ff047b82 */ /* 0x000e700000000a00 */
[----:B--23--:R-:W1:Y:S02]  /*4180*/  LDC R22, c[0x0][0x374] ;  /* 0x0000dd00ff167b82 */ /* 0x00ce640000000800 */
.L_x_89:
[C---:B------:R-:W-:Y:S02]  /*4190*/  LEA R0, R30.reuse, UR7, 0x3 ;  /* 0x000000071e007c11 */ /* 0x040fe4000f8e18ff */
[----:B------:R-:W-:Y:S02]  /*41a0*/  SHF.L.U32 R3, R29, 0x1f, RZ ;  /* 0x0000001f1d037819 */ /* 0x000fe400000006ff */
[----:B------:R-:W-:Y:S02]  /*41b0*/  LEA R24, R30, UR7, 0x4 ;  /* 0x000000071e187c11 */ /* 0x000fe4000f8e20ff */
[----:B--2---:R-:W2:Y:S02]  /*41c0*/  SYNCS.PHASECHK.TRANS64.TRYWAIT P0, [R0+URZ+0x150], R3 ;  /* 0x00015003000075a7 */ /* 0x004ea400080011ff */
[----:B--2---:R-:W-:Y:S05]  /*41d0*/  @!P0 BRA `(.L_x_80) ;  /* 0x0000006400ec8947 */ /* 0x004fea0003800000 */
.L_x_183:
[----:B------:R-:W-:Y:S01]  /*41e0*/  ISETP.GE.AND P0, PT, R72, 0x1, PT ;  /* 0x000000014800780c */ /* 0x000fe20003f06270 */
[----:B------:R-:W3:Y:S01]  /*41f0*/  LDS.128 R24, [R24+0x1c0] ;  /* 0x0001c00018187984 */ /* 0x000ee20000000c00 */
[----:B--2---:R-:W-:Y:S01]  /*4200*/  VIADD R0, R0, 0x160 ;  /* 0x0000016000007836 */ /* 0x004fe20000000000 */
[----:B------:R-:W-:Y:S01]  /*4210*/  @!PT LDS RZ, [RZ] ;  /* 0x00000000fffff984 */ /* 0x000fe20000000800 */
[----:B------:R-:W-:Y:S01]  /*4220*/  @!PT LDS RZ, [RZ] ;  /* 0x00000000fffff984 */ /* 0x000fe20000000800 */
[----:B------:R-:W-:Y:S01]  /*4230*/  @!PT LDS RZ, [RZ] ;  /* 0x00000000fffff984 */ /* 0x000fe20000000800 */
[----:B------:R-:W-:Y:S01]  /*4240*/  @!PT LDS RZ, [RZ] ;  /* 0x00000000fffff984 */ /* 0x000fe20000000800 */
[----:B------:R2:W-:Y:S06]  /*4250*/  MEMBAR.ALL.CTA ;  /* 0x0000000000007992 */ /* 0x0005ec0000008000 */
[----:B--2---:R-:W2:Y:S01]  /*4260*/  FENCE.VIEW.ASYNC.S ;  /* 0x00000000000073c6 */ /* 0x004ea20000000000 */
[----:B------:R-:W-:Y:S04]  /*4270*/  PRMT R0, RZ, 0x654, R0 ;  /* 0x00000654ff007816 */ /* 0x000fe80000000000 */
[----:B--2---:R2:W-:Y:S01]  /*4280*/  SYNCS.ARRIVE.TRANS64.RED.A1T0 RZ, [R0+URZ], RZ ;  /* 0x000000ff00ff79a7 */ /* 0x0045e200081004ff */
[----:B---3--:R-:W-:Y:S11]  /*4290*/  LOP3.LUT P3, RZ, R26, 0x1, RZ, 0xc0, !PT ;  /* 0x000000011aff7812 */ /* 0x008ff6000786c0ff */
[----:B------:R-:W-:Y:S02]  /*42a0*/  @!UPT UIADD3 URZ, UPT, UPT, URZ, URZ, URZ ;  /* 0x000000fffffff290 */ /* 0x000fe4000fffe0ff */
[----:B------:R-:W-:Y:S02]  /*42b0*/  @P3 MOV R13, R24 ;  /* 0x00000018000d3202 */ /* 0x000fe40000000f00 */
[----:B------:R-:W-:Y:S01]  /*42c0*/  @P3 LOP3.LUT R8, R25, 0xffff, RZ, 0xc0, !PT ;  /* 0x0000ffff19083812 */ /* 0x000fe200078ec0ff */
[----:B--2---:R-:W-:Y:S06]  /*42d0*/  @!P0 BRA `(.L_x_81) ;  /* 0x0000000000a48947 */ /* 0x004fec0003800000 */
[----:B-1----:R-:W-:Y:S01]  /*42e0*/  IMAD.HI.U32 R35, R22, R7, RZ ;  /* 0x0000000716237227 */ /* 0x002fe200078e00ff */
[----:B------:R-:W-:Y:S02]  /*42f0*/  ISETP.NE.AND P0, PT, R6, 0x1, PT ;  /* 0x000000010600780c */ /* 0x000fe40003f05270 */
[----:B------:R-:W-:Y:S01]  /*4300*/  ISETP.NE.AND P2, PT, R72, 0x1, PT ;  /* 0x000000014800780c */ /* 0x000fe20003f45270 */
[----:B----4-:R-:W-:Y:S01]  /*4310*/  IMAD.HI.U32 R34, R19, R16, RZ ;  /* 0x0000001013227227 */ /* 0x010fe200078e00ff */
[----:B------:R-:W-:Y:S02]  /*4320*/  SHF.R.U32.HI R35, RZ, R18, R35 ;  /* 0x00000012ff237219 */ /* 0x000fe40000011623 */
[----:B------:R-:W-:Y:S01]  /*4330*/  ISETP.NE.AND P4, PT, R2, 0x1, PT ;  /* 0x000000010200780c */ /* 0x000fe20003f85270 */
[----:B------:R-:W-:Y:S01]  /*4340*/  IMAD.HI.U32 R36, R13, R16, RZ ;  /* 0x000000100d247227 */ /* 0x000fe200078e00ff */
[----:B------:R-:W-:Y:S02]  /*4350*/  SHF.R.U32.HI R34, RZ, R17, R34 ;  /* 0x00000011ff227219 */ /* 0x000fe40000011622 */
[----:B------:R-:W-:Y:S01]  /*4360*/  SEL R3, R22, R35, !P0 ;  /* 0x0000002316037207 */ /* 0x000fe20004000000 */
[C---:B------:R-:W-:Y:S01]  /*4370*/  IMAD.HI.U32 R35, R8.reuse, R7, RZ ;  /* 0x0000000708237227 */ /* 0x040fe200078e00ff */
[----:B------:R-:W-:Y:S02]  /*4380*/  SEL R11, R19, R34, !P4 ;  /* 0x00000022130b7207 */ /* 0x000fe40006000000 */
[----:B------:R-:W-:Y:S01]  /*4390*/  SHF.R.U32.HI R36, RZ, R17, R36 ;  /* 0x00000011ff247219 */ /* 0x000fe20000011624 */
[----:B------:R-:W-:Y:S01]  /*43a0*/  IMAD.HI.U32 R38, R3, R4, RZ ;  /* 0x0000000403267227 */ /* 0x000fe200078e00ff */
[----:B------:R-:W-:Y:S03]  /*43b0*/  SHF.R.U32.HI R35, RZ, R18, R35 ;  /* 0x00000012ff237219 */ /* 0x000fe60000011623 */
[----:B------:R-:W-:Y:S01]  /*43c0*/  IMAD.HI.U32 R34, R11, R4, RZ ;  /* 0x000000040b227227 */ /* 0x000fe200078e00ff */
[----:B------:R-:W-:Y:S02]  /*43d0*/  @P2 SHF.R.U32.HI R3, RZ, R5, R38 ;  /* 0x00000005ff032219 */ /* 0x000fe40000011626 */
[----:B------:R-:W-:Y:S02]  /*43e0*/  SEL R9, R8, R35, !P0 ;  /* 0x0000002308097207 */ /* 0x000fe40004000000 */
[----:B------:R-:W-:Y:S01]  /*43f0*/  @P2 SHF.R.U32.HI R11, RZ, R5, R34 ;  /* 0x00000005ff0b2219 */ /* 0x000fe20000011622 */
[C---:B------:R-:W-:Y:S01]  /*4400*/  IMAD R10, R72.reuse, R3, RZ ;  /* 0x00000003480a7224 */ /* 0x040fe200078e02ff */
[----:B------:R-:W-:Y:S01]  /*4410*/  SEL R3, R13, R36, !P4 ;  /* 0x000000240d037207 */ /* 0x000fe20006000000 */
[C---:B------:R-:W-:Y:S03]  /*4420*/  IMAD.HI.U32 R14, R9.reuse, R4, RZ ;  /* 0x00000004090e7227 */ /* 0x040fe600078e00ff */
[----:B------:R-:W-:Y:S01]  /*4430*/  ISETP.GE.AND P0, PT, R9, R10, PT ;  /* 0x0000000a0900720c */ /* 0x000fe20003f06270 */
[C---:B------:R-:W-:Y:S01]  /*4440*/  IMAD R12, R72.reuse, R11, RZ ;  /* 0x0000000b480c7224 */ /* 0x040fe200078e02ff */
[-C--:B------:R-:W-:Y:S04]  /*4450*/  SHF.R.U32.HI R14, RZ, R5.reuse, R14 ;  /* 0x00000005ff0e7219 */ /* 0x080fe8000001160e */
[----:B------:R-:W-:Y:S02]  /*4460*/  ISETP.GE.OR P0, PT, R3, R12, P0 ;  /* 0x0000000c0300720c */ /* 0x000fe40000706670 */
[----:B------:R-:W-:Y:S05]  /*4470*/  SEL R15, R9, R14, !P2 ;  /* 0x0000000e090f7207 */ /* 0x000fea0005000000 */
[----:B------:R-:W-:Y:S04]  /*4480*/  IMAD.MOV R14, RZ, RZ, -R15 ;  /* 0x000000ffff0e7224 */ /* 0x000fe800078e0a0f */
[----:B------:R-:W-:Y:S02]  /*4490*/  IMAD R14, R72, R14, R9 ;  /* 0x0000000e480e7224 */ /* 0x000fe400078e0209 */
[C---:B------:R-:W-:Y:S05]  /*44a0*/  @!P0 IMAD.HI.U32 R10, R3.reuse, R4, RZ ;  /* 0x00000004030a8227 */ /* 0x040fea00078e00ff */
[----:B------:R-:W-:Y:S04]  /*44b0*/  @!P0 SHF.R.U32.HI R10, RZ, R5, R10 ;  /* 0x00000005ff0a8219 */ /* 0x000fe8000001160a */
[----:B------:R-:W-:Y:S01]  /*44c0*/  @!P0 SEL R0, R3, R10, !P2 ;  /* 0x0000000a03008207 */ /* 0x000fe20005000000 */
[----:B------:R-:W-:Y:S03]  /*44d0*/  IMAD.MOV R10, RZ, RZ, -R3 ;  /* 0x000000ffff0a7224 */ /* 0x000fe600078e0a03 */
[----:B------:R-:W-:Y:S01]  /*44e0*/  @!P0 IADD3 R15, PT, PT, R15, -R0, RZ ;  /* 0x800000000f0f8210 */ /* 0x000fe20007ffe0ff */
[----:B------:R-:W-:Y:S01]  /*44f0*/  @!P0 IMAD R0, R11, R14, R0 ;  /* 0x0000000e0b008224 */ /* 0x000fe200078e0200 */
[----:B------:R-:W-:Y:S01]  /*4500*/  IADD3 R11, PT, PT, -R9, RZ, RZ ;  /* 0x000000ff090b7210 */ /* 0x000fe20007ffe1ff */
[----:B------:R-:W-:Y:S02]  /*4510*/  IMAD R13, R2, R10, R13 ;  /* 0x0000000a020d7224 */ /* 0x000fe400078e020d */
[----:B------:R-:W-:Y:S02]  /*4520*/  @!P0 IMAD R9, R15, R72, R3 ;  /* 0x000000480f098224 */ /* 0x000fe400078e0203 */
[----:B------:R-:W-:Y:S02]  /*4530*/  @!P0 IMAD.MOV.U32 R3, RZ, RZ, R0 ;  /* 0x000000ffff038224 */ /* 0x000fe400078e0000 */
[----:B------:R-:W-:Y:S02]  /*4540*/  IMAD R8, R6, R11, R8 ;  /* 0x0000000b06087224 */ /* 0x000fe400078e0208 */
[----:B------:R-:W-:Y:S02]  /*4550*/  IMAD R13, R3, R2, R13 ;  /* 0x00000002030d7224 */ /* 0x000fe400078e020d */
[----:B------:R-:W-:Y:S02]  /*4560*/  IMAD R8, R9, R6, R8 ;  /* 0x0000000609087224 */ /* 0x000fe400078e0208 */
.L_x_81:
[----:B------:R-:W-:Y:S05]  /*4570*/  BRA.U UP1, `(.L_x_82) ;  /* 0x0000000101107547 */ /* 0x000fea000b800000 */
[----:B------:R-:W-:Y:S04]  /*4580*/  MOV R0, UR6 ;  /* 0x0000000600007c02 */ /* 0x000fe80008000f00 */
[----:B------:R-:W-:Y:S04]  /*4590*/  SHF.L.U32 R3, R0, 0x1f, RZ ;  /* 0x0000001f00037819 */ /* 0x000fe800000006ff */
[----:B------:R-:W2:Y:S02]  /*45a0*/  SYNCS.PHASECHK.TRANS64.TRYWAIT P0, [UR7+0x148], R3 ;  /* 0x00014803ff0075a7 */ /* 0x000ea40008001107 */
[----:B--2---:R-:W-:Y:S05]  /*45b0*/  @!P0 BRA `(.L_x_83) ;  /* 0x0000006400088947 */ /* 0x004fea0003800000 */
.L_x_82:
[----:B------:R-:W-:Y:S02]  /*45c0*/  R2UR UR27, R21 ;  /* 0x00000000151b72ca */ /* 0x000fe400000e0000 */
[----:B------:R-:W-:Y:S02]  /*45d0*/  R2UR UR26, R20 ;  /* 0x00000000141a72ca */ /* 0x000fe400000e0000 */
[----:B------:R-:W-:Y:S02]  /*45e0*/  ISETP.NE.U32.AND P2, PT, RZ, UR4, PT ;  /* 0x00000004ff007c0c */ /* 0x000fe4000bf45070 */
[----:B------:R-:W-:Y:S02]  /*45f0*/  SHF.L.U32 R12, R31, 0x1f, RZ ;  /* 0x0000001f1f0c7819 */ /* 0x000fe400000006ff */
[----:B------:R-:W-:Y:S05]  /*4600*/  ISETP.NE.AND.EX P2, PT, RZ, UR5, PT, P2 ;  /* 0x00000005ff007c0c */ /* 0x000fea000bf45320 */
[----:B------:R-:W-:Y:S02]  /*4610*/  USHF.L.U32 UR27, UR27, 0x7, URZ ;  /* 0x000000071b1b7899 */ /* 0x000fe400080006ff */
[----:B------:R-:W-:Y:S01]  /*4620*/  UIMAD UR26, UR26, 0xc0, URZ ;  /* 0x000000c01a1a78a4 */ /* 0x000fe2000f8e02ff */
[----:B------:R-:W-:Y:S11]  /*4630*/  BRA.U !UP3, `(.L_x_84) ;  /* 0x000000010b347547 */ /* 0x000ff6000b800000 */
[----:B------:R-:W-:Y:S01]  /*4640*/  UPLOP3.LUT UP0, UPT, UPT, UPT, UP2, 0x80, 0x8 ;  /* 0x000000000008789c */ /* 0x000fe20003f0f020 */
[----:B--2---:R-:W-:Y:S02]  /*4650*/  HFMA2 R0, -RZ, RZ, 0, 5.9604644775390625e-08 ;  /* 0x00000001ff007431 */ /* 0x004fe400000001ff */
[----:B------:R-:W-:Y:S03]  /*4660*/  IMAD.MOV.U32 R155, RZ, RZ, 0x1 ;  /* 0x00000001ff9b7424 */ /* 0x000fe600078e00ff */
[----:B------:R-:W-:Y:S05]  /*4670*/  PLOP3.LUT P0, PT, PT, PT, UP0, 0x80, 0x8 ;  /* 0x000000000008781c */ /* 0x000fea0003f0f008 */
[----:B------:R-:W2:Y:S01]  /*4680*/  @UP0 LDCU.64 UR10, c[0x0][0x888] ;  /* 0x00011100ff0a07ac */ /* 0x000ea20008000a00 */
[----:B------:R-:W-:Y:S07]  /*4690*/  @UP0 UIMAD UR8, UR36, UR4, URZ ;  /* 0x00000004240802a4 */ /* 0x000fee000f8e02ff */
[----:B------:R-:W-:Y:S01]  /*46a0*/  @!P0 PRMT R155, R0, 0x7610, R155 ;  /* 0x00007610009b8816 */ /* 0x000fe2000000009b */
[----:B--2---:R-:W-:Y:S03]  /*46b0*/  @UP0 UIMAD.WIDE UR10, UR8, 0x4, UR10 ;  /* 0x00000004080a08a5 */ /* 0x004fe6000f8e020a */
[----:B------:R-:W2:Y:S03]  /*46c0*/  @!UP0 LDCU UR8, c[0x0][0x880] ;  /* 0x00011000ff0887ac */ /* 0x000ea60008000800 */
[----:B------:R-:W-:Y:S01]  /*46d0*/  IMAD.U32 R10, RZ, RZ, UR10 ;  /* 0x0000000aff0a7e24 */ /* 0x000fe2000f8e00ff */
[----:B------:R-:W-:Y:S05]  /*46e0*/  MOV R11, UR11 ;  /* 0x0000000b000b7c02 */ /* 0x000fea0008000f00 */
[----:B-----5:R3:W5:Y:S02]  /*46f0*/  @P0 LDG.E R81, desc[UR46][R10.64] ;  /* 0x0000002e0a510981 */ /* 0x020764000c1e1900 */
[----:B--23--:R-:W-:Y:S07]  /*4700*/  @!P0 IMAD.U32 R81, RZ, RZ, UR8 ;  /* 0x00000008ff518e24 */ /* 0x00cfee000f8e00ff */
.L_x_84:
[----:B-----5:R-:W-:Y:S01]  /*4710*/  @!P2 FSETP.EQ.AND P0, PT, R81, RZ, PT ;  /* 0x000000ff5100a20b */ /* 0x020fe20003f02000 */
[----:B------:R-:W-:Y:S01]  /*4720*/  @!UPT UIADD3 URZ, UPT, UPT, URZ, URZ, URZ ;  /* 0x000000fffffff290 */ /* 0x000fe2000fffe0ff */
[----:B------:R-:W-:Y:S11]  /*4730*/  @!P2 BRA `(.L_x_85) ;  /* 0x000000000014a947 */ /* 0x000ff60003800000 */
[----:B------:R-:W-:Y:S02]  /*4740*/  LOP3.LUT P2, RZ, R155, 0xff, RZ, 0xc0, !PT ;  /* 0x000000ff9bff7812 */ /* 0x000fe4000784c0ff */
[----:B------:R-:W-:Y:S04]  /*4750*/  PLOP3.LUT P0, PT, PT, PT, UP0, 0x80, 0x8 ;  /* 0x000000000008781c */ /* 0x000fe80003f0f008 */
[----:B------:R-:W-:Y:S07]  /*4760*/  PLOP3.LUT P0, PT, P0, PT, PT, 0x8, 0x80 ;  /* 0x000000000080781c */ /* 0x000fee000070e170 */
[----:B------:R-:W-:Y:S11]  /*4770*/  @P2 FSETP.EQ.AND P0, PT, R81, RZ, PT ;  /* 0x000000ff5100220b */ /* 0x000ff60003f02000 */
[----:B------:R-:W-:Y:S02]  /*4780*/  @!UPT UIADD3 URZ, UPT, UPT, URZ, URZ, URZ ;  /* 0x000000fffffff290 */ /* 0x000fe4000fffe0ff */
.L_x_85:
[----:B------:R-:W3:Y:S01]  /*4790*/  SYNCS.PHASECHK.TRANS64.TRYWAIT P2, [UR7+0x128], R12 ;  /* 0x0001280cff0075a7 */ /* 0x000ee20008041107 */
[----:B------:R-:W-:Y:S04]  /*47a0*/  ELECT P4, URZ, PT ;  /* 0x0000000000ff782f */ /* 0x000fe80003880000 */
[----:B------:R-:W-:Y:S11]  /*47b0*/  PLOP3.LUT P4, PT, P0, P4, PT, 0xf2, 0x2f ;  /* 0x00000000002f781c */ /* 0x000ff60000789e72 */
[----:B------:R-:W-:Y:S02]  /*47c0*/  @!UPT UIADD3 URZ, UPT, UPT, URZ, URZ, URZ ;  /* 0x000000fffffff290 */ /* 0x000fe4000fffe0ff */
[----:B-1----:R-:W-:Y:S05]  /*47d0*/  @!P4 IADD3 R9, P0, PT, R32, 0x580, RZ ;  /* 0x000005802009c810 */ /* 0x002fea0007f1e0ff */
[----:B--2---:R-:W-:Y:S01]  /*47e0*/  @!P4 IMAD.X R0, RZ, RZ, R33, P0 ;  /* 0x000000ffff00c224 */ /* 0x004fe200000e0621 */
[----:B---3--:R-:W-:Y:S07]  /*47f0*/  @!P2 BRA `(.L_x_86) ;  /* 0x000000600090a947 */ /* 0x008fee0003800000 */
.L_x_186:
[----:B------:R-:W-:Y:S01]  /*4800*/  @!P4 R2UR UR8, R0 ;  /* 0x000000000008c2ca */ /* 0x000fe200000e0000 */
[----:B------:R-:W-:Y:S01]  /*4810*/  VOTEU.ALL UP1, P4 ;  /* 0x0000000000ff7886 */ /* 0x000fe20002020000 */
[----:B------:R-:W-:Y:S01]  /*4820*/  @!P4 R2UR UR9, R9 ;  /* 0x000000000909c2ca */ /* 0x000fe200000e0000 */
[----:B------:R-:W-:Y:S01]  /*4830*/  @!P4 IMAD.MOV.U32 R0, RZ, RZ, 0x4000 ;  /* 0x00004000ff00c424 */ /* 0x000fe200078e00ff */
[----:B------:R-:W-:Y:S01]  /*4840*/  UMOV UR10, 0x0 ;  /* 0x00000000000a7882 */ /* 0x000fe20000000000 */
[----:B------:R-:W-:Y:S01]  /*4850*/  UMOV UR11, 0x10000000 ;  /* 0x10000000000b7882 */ /* 0x000fe20000000000 */
[----:B------:R-:W-:Y:S01]  /*4860*/  @!UP1 UIADD3 UR24, UPT, UPT, UR7, 0x400, URZ ;  /* 0x0000040007189890 */ /* 0x000fe2000fffe0ff */
[----:B------:R-:W-:Y:S01]  /*4870*/  @!P4 IADD3 R21, P0, PT, R32, 0x580, RZ ;  /* 0x000005802015c810 */ /* 0x000fe20007f1e0ff */
[----:B------:R-:W-:Y:S01]  /*4880*/  VOTEU.ALL UP1, P4 ;  /* 0x0000000000ff7886 */ /* 0x000fe20002020000 */
[----:B------:R-:W-:Y:S03]  /*4890*/  UMOV UR28, UR36 ;  /* 0x00000024001c7c82 */ /* 0x000fe60008000000 */
[----:B------:R-:W-:Y:S02]  /*48a0*/  @!P4 IMAD.X R20, RZ, RZ, R33, P0 ;  /* 0x000000ffff14c224 */ /* 0x000fe400000e0621 */
[----:B------:R-:W-:Y:S01]  /*48b0*/  IMAD.U32 R11, RZ, RZ, UR8 ;  /* 0x00000008ff0b7e24 */ /* 0x000fe2000f8e00ff */
[----:B------:R-:W-:Y:S01]  /*48c0*/  UPRMT UR8, UR37, 0x654, UR25 ;  /* 0x0000065425087896 */ /* 0x000fe20008000019 */
[----:B------:R-:W-:Y:S03]  /*48d0*/  IMAD.U32 R10, RZ, RZ, UR9 ;  /* 0x00000009ff0a7e24 */ /* 0x000fe6000f8e00ff */
[----:B------:R-:W-:Y:S02]  /*48e0*/  @!P4 R2UR UR15, R11 ;  /* 0x000000000b0fc2ca */ /* 0x000fe400000e0000 */
[----:B------:R-:W-:Y:S11]  /*48f0*/  @!P4 R2UR UR14, R10 ;  /* 0x000000000a0ec2ca */ /* 0x000ff600000e0000 */
[----:B------:R-:W-:Y:S02]  /*4900*/  @!UPT UIADD3 URZ, UPT, UPT, URZ, URZ, URZ ;  /* 0x000000fffffff290 */ /* 0x000fe4000fffe0ff */
[----:B------:R2:W-:Y:S01]  /*4910*/  @!UP1 UTMALDG.3D [UR24], [UR14], desc[UR10] ;  /* 0x00000a180e0095b4 */ /* 0x0005e20008011000 */
[----:B------:R2:W-:Y:S01]  /*4920*/  @!P4 SYNCS.ARRIVE.TRANS64.RED.A0TR RZ, [UR7+0x110], R0 ;  /* 0x00011000ffffc9a7 */ /* 0x0005e20008300407 */
[----:B------:R-:W-:Y:S01]  /*4930*/  SYNCS.ARRIVE.TRANS64.RED.A1T0 RZ, [UR8], RZ ;  /* 0x000000ffffff79a7 */ /* 0x000fe20008100408 */
[----:B------:R-:W3:Y:S02]  /*4940*/  SYNCS.PHASECHK.TRANS64.TRYWAIT P2, [UR7+0x130], R12 ;  /* 0x0001300cff0075a7 */ /* 0x000ee40008041107 */
[----:B--23--:R-:W-:Y:S05]  /*4950*/  @!P2 BRA `(.L_x_87) ;  /* 0x000000600050a947 */ /* 0x00cfea0003800000 */
.L_x_188:
[----:B------:R-:W2:Y:S01]  /*4960*/  LDC.64 R14, c[0x0][0xb10] ;  /* 0x0002c400ff0e7b82 */ /* 0x000ea20000000a00 */
[----:B------:R-:W-:Y:S01]  /*4970*/  @!P4 R2UR UR8, R20 ;  /* 0x000000001408c2ca */ /* 0x000fe200000e0000 */
[----:B------:R-:W-:Y:S01]  /*4980*/  VOTEU.ALL UP1, P4 ;  /* 0x0000000000ff7886 */ /* 0x000fe20002020000 */
[----:B------:R-:W-:Y:S01]  /*4990*/  @!P4 R2UR UR9, R21 ;  /* 0x000000001509c2ca */ /* 0x000fe200000e0000 */
[----:B------:R-:W-:Y:S01]  /*49a0*/  UMOV UR10, 0x0 ;  /* 0x00000000000a7882 */ /* 0x000fe20000000000 */
[----:B------:R-:W-:Y:S03]  /*49b0*/  UMOV UR11, 0x10000000 ;  /* 0x10000000000b7882 */ /* 0x000fe60000000000 */
[----:B------:R-:W3:Y:S01]  /*49c0*/  LDC.64 R10, c[0x0][0xb18] ;  /* 0x0002c600ff0a7b82 */ /* 0x000ee20000000a00 */
[----:B------:R-:W-:Y:S01]  /*49d0*/  @!UP1 UIADD3 UR18, UPT, UPT, UR26, 0x40, URZ ;  /* 0x000000401a129890 */ /* 0x000fe2000fffe0ff */
[----:B------:R-:W-:Y:S01]  /*49e0*/  @P3 SHF.R.U32.HI R28, RZ, 0x10, R25 ;  /* 0x00000010ff1c3819 */ /* 0x000fe20000011619 */
[----:B------:R-:W-:Y:S01]  /*49f0*/  @!UP1 UIADD3 UR16, UPT, UPT, UR7, 0x4400, URZ ;  /* 0x0000440007109890 */ /* 0x000fe2000fffe0ff */
[----:B------:R-:W-:Y:S01]  /*4a00*/  VIADD R30, R30, 0x1 ;  /* 0x000000011e1e7836 */ /* 0x000fe20000000000 */
[----:B------:R-:W-:Y:S03]  /*4a10*/  VOTEU.ALL UP1, P4 ;  /* 0x0000000000ff7886 */ /* 0x000fe60002020000 */
[----:B------:R-:W5:Y:S01]  /*4a20*/  @!P1 LDC R0, c[0x0][0xb20] ;  /* 0x0002c800ff009b82 */ /* 0x000f620000000800 */
[----:B------:R-:W-:Y:S01]  /*4a30*/  UMOV UR19, UR27 ;  /* 0x0000001b00137c82 */ /* 0x000fe20008000000 */
[----:B------:R-:W-:Y:S01]  /*4a40*/  IMAD.U32 R21, RZ, RZ, UR8 ;  /* 0x00000008ff157e24 */ /* 0x000fe2000f8e00ff */
[----:B------:R-:W-:Y:S05]  /*4a50*/  UMOV UR20, UR36 ;  /* 0x0000002400147c82 */ /* 0x000fea0008000000 */
[----:B-1----:R-:W1:Y:S01]  /*4a60*/  @!P1 LDC R3, c[0x0][0xb0c] ;  /* 0x0002c300ff039b82 */ /* 0x002e620000000800 */
[----:B------:R-:W-:Y:S01]  /*4a70*/  IMAD.U32 R20, RZ, RZ, UR9 ;  /* 0x00000009ff147e24 */ /* 0x000fe2000f8e00ff */
[----:B------:R-:W-:Y:S01]  /*4a80*/  UPRMT UR8, UR37, 0x654, UR17 ;  /* 0x0000065425087896 */ /* 0x000fe20008000011 */
[----:B------:R-:W-:Y:S03]  /*4a90*/  @!P4 R2UR UR15, R21 ;  /* 0x00000000150fc2ca */ /* 0x000fe600000e0000 */
[----:B------:R-:W-:Y:S01]  /*4aa0*/  @!P4 R2UR UR14, R20 ;  /* 0x00000000140ec2ca */ /* 0x000fe200000e0000 */
[----:B------:R-:W-:Y:S11]  /*4ab0*/  @!P4 IMAD.MOV.U32 R20, RZ, RZ, 0x4000 ;  /* 0x00004000ff14c424 */ /* 0x000ff600078e00ff */
[----:B------:R-:W-:Y:S01]  /*4ac0*/  @!UPT UIADD3 URZ, UPT, UPT, URZ, URZ, URZ ;  /* 0x000000fffffff290 */ /* 0x000fe2000fffe0ff */
[----:B------:R1:W-:Y:S01]  /*4ad0*/  @!UP1 UTMALDG.3D [UR16], [UR14], desc[UR10] ;  /* 0x00000a100e0095b4 */ /* 0x0003e20008011000 */
[----:B------:R1:W-:Y:S02]  /*4ae0*/  @!P4 SYNCS.ARRIVE.TRANS64.RED.A0TR RZ, [UR7+0x118], R20 ;  /* 0x00011814ffffc9a7 */ /* 0x0003e40008300407 */
[----:B-1----:R-:W-:Y:S01]  /*4af0*/  @!P1 ISETP.NE.AND P2, PT, R3, 0x1, PT ;  /* 0x000000010300980c */ /* 0x002fe20003f45270 */
[C---:B--2---:R-:W-:Y:S01]  /*4b00*/  @!P1 IMAD.HI.U32 R14, R13.reuse, R14, RZ ;  /* 0x0000000e0d0e9227 */ /* 0x044fe200078e00ff */
[----:B---3--:R-:W-:Y:S03]  /*4b10*/  @!P1 ISETP.NE.AND P0, PT, R10, 0x1, PT ;  /* 0x000000010a00980c */ /* 0x008fe60003f05270 */
[C---:B------:R-:W-:Y:S01]  /*4b20*/  @!P1 IMAD.HI.U32 R11, R8.reuse, R11, RZ ;  /* 0x0000000b080b9227 */ /* 0x040fe200078e00ff */
[----:B------:R-:W-:Y:S04]  /*4b30*/  @!P1 SHF.R.U32.HI R14, RZ, R15, R14 ;  /* 0x0000000fff0e9219 */ /* 0x000fe8000001160e */
[----:B-----5:R-:W-:Y:S01]  /*4b40*/  @!P1 SHF.R.U32.HI R9, RZ, R0, R11 ;  /* 0x00000000ff099219 */ /* 0x020fe2000001160b */
[----:B------:R-:W-:Y:S01]  /*4b50*/  SYNCS.ARRIVE.TRANS64.RED.A1T0 RZ, [UR8], RZ ;  /* 0x000000ffffff79a7 */ /* 0x000fe20008100408 */
[----:B------:R-:W-:Y:S02]  /*4b60*/  @!P1 SEL R14, R13, R14, !P2 ;  /* 0x0000000e0d0e9207 */ /* 0x000fe40005000000 */
[----:B------:R-:W-:Y:S01]  /*4b70*/  @!P1 SEL R9, R8, R9, !P0 ;  /* 0x0000000908099207 */ /* 0x000fe20004000000 */
[----:B------:R-:W1:Y:S04]  /*4b80*/  SYNCS.PHASECHK.TRANS64.TRYWAIT P5, [UR7+0x138], R12 ;  /* 0x0001380cff0075a7 */ /* 0x000e6800080a1107 */
[----:B------:R-:W-:Y:S02]  /*4b90*/  @!P1 IMAD.IADD R0, R9, 0x1, -R14 ;  /* 0x0000000109009824 */ /* 0x000fe400078e0a0e */
[----:B------:R-:W-:Y:S02]  /*4ba0*/  @!P1 IMAD.IADD R9, R14, 0x1, -R9 ;  /* 0x000000010e099824 */ /* 0x000fe400078e0a09 */
[----:B------:R-:W-:Y:S02]  /*4bb0*/  @!P1 IMAD R13, R0, R3, R13 ;  /* 0x00000003000d9224 */ /* 0x000fe400078e020d */
[----:B------:R-:W-:Y:S01]  /*4bc0*/  @!P1 IMAD R8, R9, R10, R8 ;  /* 0x0000000a09089224 */ /* 0x000fe200078e0208 */
[----:B-1----:R-:W-:Y:S06]  /*4bd0*/  @!P5 BRA `(.L_x_88) ;  /* 0x0000005c00c8d947 */ /* 0x002fec0003800000 */
.L_x_190:
[----:B-1----:R-:W-:Y:S01]  /*4be0*/  @!P4 IADD3 R3, P0, PT, R32, 0x580, RZ ;  /* 0x000005802003c810 */ /* 0x002fe20007f1e0ff */
[----:B------:R-:W-:Y:S01]  /*4bf0*/  VOTEU.ALL UP1, P4 ;  /* 0x0000000000ff7886 */ /* 0x000fe20002020000 */
[----:B------:R-:W-:Y:S01]  /*4c00*/  UMOV UR18, 0x0 ;  /* 0x0000000000127882 */ /* 0x000fe20000000000 */
[----:B------:R-:W-:Y:S01]  /*4c10*/  UMOV UR19, 0x10000000 ;  /* 0x1000000000137882 */ /* 0x000fe20000000000 */
[----:B------:R-:W-:Y:S01]  /*4c20*/  @!P4 R2UR UR9, R3 ;  /* 0x000000000309c2ca */ /* 0x000fe200000e0000 */
[----:B------:R-:W-:Y:S01]  /*4c30*/  @!P4 IMAD.X R0, RZ, RZ, R33, P0 ;  /* 0x000000ffff00c224 */ /* 0x000fe200000e0621 */
[----:B------:R-:W-:Y:S01]  /*4c40*/  @!UP1 UIADD3 UR10, UPT, UPT, UR26, 0x80, URZ ;  /* 0x000000801a0a9890 */ /* 0x000fe2000fffe0ff */
[----:B------:R-:W-:Y:S01]  /*4c50*/  ISETP.NE.AND P0, PT, R30, 0x2, PT ;  /* 0x000000021e00780c */ /* 0x000fe20003f05270 */
[----:B------:R-:W-:Y:S01]  /*4c60*/  UMOV UR11, UR27 ;  /* 0x0000001b000b7c82 */ /* 0x000fe20008000000 */
[----:B------:R-:W-:Y:S01]  /*4c70*/  UMOV UR12, UR36 ;  /* 0x00000024000c7c82 */ /* 0x000fe20008000000 */
[----:B------:R-:W-:Y:S01]  /*4c80*/  @!P4 R2UR UR8, R0 ;  /* 0x000000000008c2ca */ /* 0x000fe200000e0000 */
[----:B------:R-:W-:Y:S01]  /*4c90*/  IMAD.IADD R20, R8, 0x1, R154 ;  /* 0x0000000108147824 */ /* 0x000fe200078e029a */
[----:B------:R-:W-:Y:S01]  /*4ca0*/  @P3 R2UR UR36, R28 ;  /* 0x000000001c2432ca */ /* 0x000fe200000e0000 */
[----:B------:R-:W-:Y:S01]  /*4cb0*/  IMAD.IADD R21, R13, 0x1, R156 ;  /* 0x000000010d157824 */ /* 0x000fe200078e029c */
[----:B------:R-:W-:Y:S02]  /*4cc0*/  SEL R0, RZ, 0x1, P0 ;  /* 0x00000001ff007807 */ /* 0x000fe40000000000 */
[----:B------:R-:W-:Y:S01]  /*4cd0*/  LOP3.LUT R31, R31, 0x1, RZ, 0x3c, !PT ;  /* 0x000000011f1f7812 */ /* 0x000fe200078e3cff */
[----:B------:R-:W-:Y:S01]  /*4ce0*/  IMAD.U32 R10, RZ, RZ, UR9 ;  /* 0x00000009ff0a7e24 */ /* 0x000fe2000f8e00ff */
[----:B------:R-:W-:Y:S01]  /*4cf0*/  @!UP1 UIADD3 UR9, UPT, UPT, UR7, 0x120, URZ ;  /* 0x0000012007099890 */ /* 0x000fe2000fffe0ff */
[----:B------:R-:W-:Y:S02]  /*4d00*/  LOP3.LUT R29, R29, R0, RZ, 0x3c, !PT ;  /* 0x000000001d1d7212 */ /* 0x000fe400078e3cff */
[----:B------:R-:W-:Y:S02]  /*4d10*/  SEL R30, R30, RZ, P0 ;  /* 0x000000ff1e1e7207 */ /* 0x000fe40000000000 */
[----:B------:R-:W-:Y:S01]  /*4d20*/  IMAD.U32 R11, RZ, RZ, UR8 ;  /* 0x00000008ff0b7e24 */ /* 0x000fe2000f8e00ff */
[----:B------:R-:W-:Y:S01]  /*4d30*/  @!P4 R2UR UR14, R10 ;  /* 0x000000000a0ec2ca */ /* 0x000fe200000e0000 */
[----:B------:R-:W-:Y:S01]  /*4d40*/  @!UP1 UIADD3 UR8, UPT, UPT, UR7, 0x8400, URZ ;  /* 0x0000840007089890 */ /* 0x000fe2000fffe0ff */
[----:B------:R-:W-:Y:S02]  /*4d50*/  VOTEU.ALL UP1, P4 ;  /* 0x0000000000ff7886 */ /* 0x000fe40002020000 */
[----:B------:R-:W-:Y:S11]  /*4d60*/  @!P4 R2UR UR15, R11 ;  /* 0x000000000b0fc2ca */ /* 0x000ff600000e0000 */
[----:B------:R-:W-:Y:S02]  /*4d70*/  @!UPT UIADD3 URZ, UPT, UPT, URZ, URZ, URZ ;  /* 0x000000fffffff290 */ /* 0x000fe4000fffe0ff */
[----:B------:R2:W-:Y:S01]  /*4d80*/  @!UP1 UTMALDG.3D [UR8], [UR14], desc[UR18] ;  /* 0x000012080e0095b4 */ /* 0x0005e20008011000 */
[----:B------:R2:W-:Y:S01]  /*4d90*/  @!P4 SYNCS.ARRIVE.TRANS64.RED.A0TR RZ, [UR7+0x120], R23 ;  /* 0x00012017ffffc9a7 */ /* 0x0005e20008300407 */
[----:B------:R-:W-:Y:S01]  /*4da0*/  UPLOP3.LUT UP1, UPT, UPT, UPT, UPT, 0x80, 0x8 ;  /* 0x000000000008789c */ /* 0x000fe20003f2f070 */
[----:B------:R-:W-:Y:S01]  /*4db0*/  SYNCS.ARRIVE.TRANS64.RED.A1T0 RZ, [UR13], RZ ;  /* 0x000000ffffff79a7 */ /* 0x000fe2000810040d */
[----:B------:R-:W-:Y:S09]  /*4dc0*/  @P3 BRA `(.L_x_89) ;  /* 0xfffffff000f03947 */ /* 0x000ff2000383ffff */
[----:B------:R-:W-:-:S04]  /*4dd0*/  SHF.L.U32 R3, R31, 0x1f, RZ ;  /* 0x0000001f1f037819 */ /* 0x000fc800000006ff */
[----:B------:R-:W1:Y:S02]  /*4de0*/  SYNCS.PHASECHK.TRANS64.TRYWAIT P0, [UR7+0x128], R3 ;  /* 0x00012803ff0075a7 */ /* 0x000e640008001107 */
[----:B-1----:R-:W-:Y:S05]  /*4df0*/  @!P0 BRA `(.L_x_90) ;  /* 0x0000005c00588947 */ /* 0x002fea0003800000 */
.L_x_192:
[----:B------:R-:W3:Y:S02]  /*4e00*/  SYNCS.PHASECHK.TRANS64.TRYWAIT P0, [UR7+0x130], R3 ;  /* 0x00013003ff0075a7 */ /* 0x000ee40008001107 */
[----:B---3--:R-:W-:Y:S05]  /*4e10*/  @!P0 BRA `(.L_x_91) ;  /* 0x0000005c00688947 */ /* 0x008fea0003800000 */
.L_x_194:
[----:B-1----:R-:W-:-:S07]  /*4e20*/  MOV R0, UR7 ;  /* 0x0000000700007c02 */ /* 0x002fce0008000f00 */
.L_x_92:
[----:B-1----:R-:W-:-:S04]  /*4e30*/  SHF.L.U32 R3, R31, 0x1f, RZ ;  /* 0x0000001f1f037819 */ /* 0x002fc800000006ff */
[----:B------:R1:W3:Y:S03]  /*4e40*/  SYNCS.PHASECHK.TRANS64.TRYWAIT P0, [R0+URZ+0x138], R3 ;  /* 0x00013803000075a7 */ /* 0x0002e600080011ff */
[----:B---3--:R-:W-:Y:S05]  /*4e50*/  @!P0 NANOSLEEP.SYNCS 0x989680 ;  /* 0x009896800000895d */ /* 0x008fea0003900000 */
[----:B------:R-:W3:Y:S02]  /*4e60*/  @!P0 SYNCS.PHASECHK.TRANS64 P0, [R0+URZ+0x138], R3 ;  /* 0x00013803000085a7 */ /* 0x000ee400080010ff */
[----:B--23--:R-:W-:Y:S05]  /*4e70*/  @P0 EXIT ;  /* 0x000000000000094d */ /* 0x00cfea0003800000 */
[----:B------:R-:W-:Y:S05]  /*4e80*/  BRA `(.L_x_92) ;  /* 0xfffffffc00e87947 */ /* 0x000fea000383ffff */
.L_x_79:
[----:B------:R-:W-:-:S06]  /*4e90*/  UISETP.GE.AND UP1, UPT, UR8, 0x4, UPT ;  /* 0x000000040800788c */ /* 0x000fcc000bf26270 */
[----:B------:R-:W-:-:S13]  /*4ea0*/  PLOP3.LUT P0, PT, PT, PT, UP1, 0x80, 0x8 ;  /* 0x000000000008781c */ /* 0x000fda0003f0f018 */
[----:B------:R-:W-:Y:S05]  /*4eb0*/  @!P0 EXIT ;  /* 0x000000000000894d */ /* 0x000fea0003800000 */
[----:B------:R-:W-:Y:S01]  /*4ec0*/  BAR.SYNC.DEFER_BLOCKING 0x6, 0xa0 ;  /* 0x0182800000007b1d */ /* 0x000fe20000010000 */
[C---:B------:R-:W-:Y:S01]  /*4ed0*/  IMAD.SHL.U32 R5, R170.reuse, 0x40, RZ ;  /* 0x00000040aa057824 */ /* 0x040fe200078e00ff */
[C---:B------:R-:W-:Y:S01]  /*4ee0*/  LOP3.LUT R161, R170.reuse, 0x1, RZ, 0xc0, !PT ;  /* 0x00000001aaa17812 */ /* 0x040fe200078ec0ff */
[C---:B------:R-:W-:Y:S02]  /*4ef0*/  IMAD.U32 R2, R170.reuse, 0x10000, RZ ;  /* 0x00010000aa027824 */ /* 0x040fe400078e00ff */
[----:B------:R-:W-:Y:S02]  /*4f00*/  HFMA2 R167, -RZ, RZ, 0, 5.9604644775390625e-08 ;  /* 0x00000001ffa77431 */ /* 0x000fe400000001ff */
[----:B------:R-:W-:Y:S01]  /*4f10*/  IMAD.SHL.U32 R160, R170, 0x8, RZ ;  /* 0x00000008aaa07824 */ /* 0x000fe200078e00ff */
[----:B------:R-:W-:Y:S01]  /*4f20*/  UMOV UR48, 0x400 ;  /* 0x0000040000307882 */ /* 0x000fe20000000000 */
[----:B------:R-:W1:Y:S01]  /*4f30*/  LDC R159, c[0x0][0x370] ;  /* 0x0000dc00ff9f7b82 */ /* 0x000e620000000800 */
[----:B------:R-:W-:Y:S01]  /*4f40*/  ULEA UR48, UR37, UR48, 0x18 ;  /* 0x0000003025307291 */ /* 0x000fe2000f8ec0ff */
[----:B------:R-:W-:Y:S01]  /*4f50*/  ISETP.NE.U32.AND P0, PT, R161, 0x1, PT ;  /* 0x00000001a100780c */ /* 0x000fe20003f05070 */
[----:B------:R-:W-:Y:S01]  /*4f60*/  IMAD.MOV.U32 R169, RZ, RZ, 0x2 ;  /* 0x00000002ffa97424 */ /* 0x000fe200078e00ff */
[----:B------:R-:W-:Y:S01]  /*4f70*/  LOP3.LUT R7, R5, 0x1c0, RZ, 0xc0, !PT ;  /* 0x000001c005077812 */ /* 0x000fe200078ec0ff */
[----:B------:R-:W-:Y:S01]  /*4f80*/  UIADD3 UR4, UPT, UPT, UR48, 0x400, URZ ;  /* 0x0000040030047890 */ /* 0x000fe2000fffe0ff */
[----:B------:R-:W-:Y:S01]  /*4f90*/  LOP3.LUT R2, R2, 0x600000, RZ, 0xc0, !PT ;  /* 0x0060000002027812 */ /* 0x000fe200078ec0ff */
[----:B------:R-:W-:Y:S01]  /*4fa0*/  IMAD.MOV.U32 R168, RZ, RZ, 0x4 ;  /* 0x00000004ffa87424 */ /* 0x000fe200078e00ff */
[----:B------:R-:W2:Y:S01]  /*4fb0*/  LDC R74, c[0x0][0xb0c] ;  /* 0x0002c300ff4a7b82 */ /* 0x000ea20000000800 */
[----:B------:R-:W-:Y:S01]  /*4fc0*/  R2P PR, R170, 0x6 ;  /* 0x00000006aa007804 */ /* 0x000fe20000000000 */
[----:B------:R-:W-:Y:S01]  /*4fd0*/  IMAD.MOV.U32 R79, RZ, RZ, RZ ;  /* 0x000000ffff4f7224 */ /* 0x000fe200078e00ff */
[----:B------:R-:W-:Y:S01]  /*4fe0*/  LOP3.LUT R160, R7, 0x38, R160, 0xf8, !PT ;  /* 0x0000003807a07812 */ /* 0x000fe200078ef8a0 */
[----:B------:R-:W-:Y:S01]  /*4ff0*/  IMAD.MOV.U32 R166, RZ, RZ, RZ ;  /* 0x000000ffffa67224 */ /* 0x000fe200078e00ff */
[----:B------:R-:W-:Y:S01]  /*5000*/  P2R R0, PR, RZ, 0x1 ;  /* 0x00000001ff007803 */ /* 0x000fe20000000000 */
[----:B------:R-:W-:Y:S01]  /*5010*/  IMAD.MOV.U32 R173, RZ, RZ, RZ ;  /* 0x000000ffffad7224 */ /* 0x000fe200078e00ff */
[----:B------:R-:W-:Y:S01]  /*5020*/  LOP3.LUT R160, R160, 0x1e00, R5, 0xf8, !PT ;  /* 0x00001e00a0a07812 */ /* 0x000fe200078ef805 */
[----:B------:R-:W4:Y:S01]  /*5030*/  LDC R157, c[0x0][0xb20] ;  /* 0x0002c800ff9d7b82 */ /* 0x000f220000000800 */
[----:B------:R-:W3:Y:S01]  /*5040*/  LDS R3, [UR48+0x1e0] ;  /* 0x0001e030ff037984 */ /* 0x000ee20008000800 */
[----:B------:R-:W-:Y:S01]  /*5050*/  LOP3.LUT R170, R170, 0x60, RZ, 0xc0, !PT ;  /* 0x00000060aaaa7812 */ /* 0x000fe200078ec0ff */
[----:B------:R-:W-:Y:S01]  /*5060*/  IMAD.U32 R163, RZ, RZ, UR4 ;  /* 0x00000004ffa37e24 */ /* 0x000fe2000f8e00ff */
[----:B------:R-:W-:Y:S01]  /*5070*/  MOV R165, RZ ;  /* 0x000000ff00a57202 */ /* 0x000fe20000000f00 */
[----:B------:R-:W1:Y:S01]  /*5080*/  LDCU.64 UR52, c[0x0][0x348] ;  /* 0x00006900ff3477ac */ /* 0x000e620008000a00 */
[----:B------:R-:W-:-:S02]  /*5090*/  SEL R169, R169, 0xfffffffe, !P1 ;  /* 0xfffffffea9a97807 */ /* 0x000fc40004800000 */
[----:B------:R-:W1:Y:S01]  /*50a0*/  LDC R73, c[0x0][0xb30] ;  /* 0x0002cc00ff497b82 */ /* 0x000e620000000800 */
[----:B------:R-:W-:Y:S01]  /*50b0*/  SEL R168, R168, 0xfffffffc, !P2 ;  /* 0xfffffffca8a87807 */ /* 0x000fe20005000000 */
[----:B------:R-:W1:Y:S01]  /*50c0*/  LDCU.64 UR38, c[0x0][0x888] ;  /* 0x00011100ff2677ac */ /* 0x000e620008000a00 */
[----:B------:R-:W1:Y:S05]  /*50d0*/  LDCU.64 UR44, c[0x0][0x890] ;  /* 0x00011200ff2c77ac */ /* 0x000e6a0008000a00 */
[----:B------:R-:W1:Y:S01]  /*50e0*/  LDC.64 R152, c[0x0][0xb10] ;  /* 0x0002c400ff987b82 */ /* 0x000e620000000a00 */
[----:B------:R-:W-:Y:S01]  /*50f0*/  UMOV UR50, URZ ;  /* 0x000000ff00327c82 */ /* 0x000fe20008000000 */
[----:B------:R-:W-:-:S06]  /*5100*/  UMOV UR49, URZ ;  /* 0x000000ff00317c82 */ /* 0x000fcc0008000000 */
[----:B------:R-:W1:Y:S08]  /*5110*/  LDC.64 R70, c[0x0][0xb18] ;  /* 0x0002c600ff467b82 */ /* 0x000e700000000a00 */
[----:B------:R-:W1:Y:S08]  /*5120*/  LDC.64 R68, c[0x0][0xb28] ;  /* 0x0002ca00ff447b82 */ /* 0x000e700000000a00 */
[----:B------:R-:W1:Y:S01]  /*5130*/  LDC.64 R150, c[0x0][0x8b0] ;  /* 0x00022c00ff967b82 */ /* 0x000e620000000a00 */
[----:B---3--:R-:W-:-:S07]  /*5140*/  IMAD.IADD R2, R3, 0x1, R2 ;  /* 0x0000000103027824 */ /* 0x008fce00078e0202 */
[----:B------:R-:W3:Y:S08]  /*5150*/  LDC.64 R148, c[0x0][0x8a8] ;  /* 0x00022a00ff947b82 */ /* 0x000ef00000000a00 */
[----:B--2-4-:R-:W1:Y:S02]  /*5160*/  LDC R158, c[0x0][0x374] ;  /* 0x0000dd00ff9e7b82 */ /* 0x014e640000000800 */
.L_x_129:
[----:B------:R-:W-:Y:S02]  /*5170*/  LEA R0, R173, UR48, 0x3 ;  /* 0x00000030ad007c11 */ /* 0x000fe4000f8e18ff */
[----:B------:R-:W-:Y:S02]  /*5180*/  SHF.L.U32 R3, R165, 0x1f, RZ ;  /* 0x0000001fa5037819 */ /* 0x000fe400000006ff */
[----:B-1----:R-:W-:Y:S02]  /*5190*/  LEA R16, R173, UR48, 0x4 ;  /* 0x00000030ad107c11 */ /* 0x002fe4000f8e20ff */
[----:B------:R-:W2:Y:S02]  /*51a0*/  SYNCS.PHASECHK.TRANS64.TRYWAIT P0, [R0+URZ+0x150], R3 ;  /* 0x00015003000075a7 */ /* 0x000ea400080011ff */
[----:B--2---:R-:W-:Y:S05]  /*51b0*/  @!P0 BRA `(.L_x_93) ;  /* 0x0000005800988947 */ /* 0x004fea0003800000 */
.L_x_195:
[----:B------:R-:W4:Y:S01]  /*51c0*/  LDC.64 R14, c[0x0][0xb10] ;  /* 0x0002c400ff0e7b82 */ /* 0x000f220000000a00 */
[----:B------:R-:W3:Y:S01]  /*51d0*/  LDS.128 R16, [R16+0x1c0] ;  /* 0x0001c00010107984 */ /* 0x000ee20000000c00 */
[----:B-1----:R-:W-:Y:S01]  /*51e0*/  ISETP.NE.AND P1, PT, R73, 0x1, PT ;  /* 0x000000014900780c */ /* 0x002fe20003f25270 */
[----:B--2---:R-:W-:Y:S01]  /*51f0*/  VIADD R0, R0, 0x160 ;  /* 0x0000016000007836 */ /* 0x004fe20000000000 */
[----:B------:R-:W-:Y:S04]  /*5200*/  ISETP.GE.AND P0, PT, R72, 0x1, PT ;  /* 0x000000014800780c */ /* 0x000fe80003f06270 */
[----:B------:R-:W1:Y:S01]  /*5210*/  LDC.64 R12, c[0x0][0xb18] ;  /* 0x0002c600ff0c7b82 */ /* 0x000e620000000a00 */
[----:B------:R-:W-:Y:S01]  /*5220*/  PRMT R0, RZ, 0x654, R0 ;  /* 0x00000654ff007816 */ /* 0x000fe20000000000 */
[----:B------:R-:W-:Y:S01]  /*5230*/  @!PT LDS RZ, [RZ] ;  /* 0x00000000fffff984 */ /* 0x000fe20000000800 */
[----:B------:R-:W-:Y:S01]  /*5240*/  @!PT LDS RZ, [RZ] ;  /* 0x00000000fffff984 */ /* 0x000fe20000000800 */
[----:B------:R-:W-:Y:S01]  /*5250*/  @!PT LDS RZ, [RZ] ;  /* 0x00000000fffff984 */ /* 0x000fe20000000800 */
[----:B------:R-:W-:Y:S01]  /*5260*/  @!PT LDS RZ, [RZ] ;  /* 0x00000000fffff984 */ /* 0x000fe20000000800 */
[----:B------:R2:W-:Y:S06]  /*5270*/  MEMBAR.ALL.CTA ;  /* 0x0000000000007992 */ /* 0x0005ec0000008000 */
[----:B--2---:R-:W2:Y:S01]  /*5280*/  FENCE.VIEW.ASYNC.S ;  /* 0x00000000000073c6 */ /* 0x004ea20000000000 */
[----:B------:R-:W1:Y:S08]  /*5290*/  @!P1 LDC R11, c[0x0][0xb20] ;  /* 0x0002c800ff0b9b82 */ /* 0x000e700000000800 */
[----:B------:R-:W1:Y:S01]  /*52a0*/  @!P1 LDC R10, c[0x0][0xb0c] ;  /* 0x0002c300ff0a9b82 */ /* 0x000e620000000800 */
[----:B--2---:R2:W-:Y:S01]  /*52b0*/  SYNCS.ARRIVE.TRANS64.RED.A1T0 RZ, [R0+URZ], RZ ;  /* 0x000000ff00ff79a7 */ /* 0x0045e200081004ff */
[----:B---3--:R-:W-:Y:S04]  /*52c0*/  LOP3.LUT P4, RZ, R18, 0x1, RZ, 0xc0, !PT ;  /* 0x0000000112ff7812 */ /* 0x008fe8000788c0ff */
[----:B------:R-:W-:Y:S09]  /*52d0*/  P2R R171, PR, RZ, 0x10 ;  /* 0x00000010ffab7803 */ /* 0x000ff20000000000 */
[----:B------:R-:W-:Y:S02]  /*52e0*/  @P4 MOV R77, R16 ;  /* 0x00000010004d4202 */ /* 0x000fe40000000f00 */
[----:B------:R-:W-:Y:S01]  /*52f0*/  @P4 LOP3.LUT R75, R17, 0xffff, RZ, 0xc0, !PT ;  /* 0x0000ffff114b4812 */ /* 0x000fe200078ec0ff */
[----:B--2-4-:R-:W-:Y:S06]  /*5300*/  @!P0 BRA `(.L_x_94) ;  /* 0x0000000000a48947 */ /* 0x014fec0003800000 */
[----:B------:R-:W-:Y:S01]  /*5310*/  IMAD.HI.U32 R24, R158, R71, RZ ;  /* 0x000000479e187227 */ /* 0x000fe200078e00ff */
[----:B------:R-:W-:Y:S02]  /*5320*/  ISETP.NE.AND P0, PT, R70, 0x1, PT ;  /* 0x000000014600780c */ /* 0x000fe40003f05270 */
[----:B------:R-:W-:Y:S01]  /*5330*/  ISETP.NE.AND P2, PT, R72, 0x1, PT ;  /* 0x000000014800780c */ /* 0x000fe20003f45270 */
[-C--:B------:R-:W-:Y:S01]  /*5340*/  IMAD.HI.U32 R22, R159, R152.reuse, RZ ;  /* 0x000000989f167227 */ /* 0x080fe200078e00ff */
[----:B------:R-:W-:Y:S02]  /*5350*/  SHF.R.U32.HI R23, RZ, R157, R24 ;  /* 0x0000009dff177219 */ /* 0x000fe40000011618 */
[----:B------:R-:W-:Y:S01]  /*5360*/  ISETP.NE.AND P3, PT, R74, 0x1, PT ;  /* 0x000000014a00780c */ /* 0x000fe20003f65270 */
[----:B------:R-:W-:Y:S01]  /*5370*/  IMAD.HI.U32 R28, R75, R71, RZ ;  /* 0x000000474b1c7227 */ /* 0x000fe200078e00ff */
[----:B------:R-:W-:Y:S02]  /*5380*/  SHF.R.U32.HI R22, RZ, R153, R22 ;  /* 0x00000099ff167219 */ /* 0x000fe40000011616 */
[----:B------:R-:W-:Y:S01]  /*5390*/  SEL R3, R158, R23, !P0 ;  /* 0x000000179e037207 */ /* 0x000fe20004000000 */
[----:B------:R-:W-:Y:S01]  /*53a0*/  IMAD.HI.U32 R26, R77, R152, RZ ;  /* 0x000000984d1a7227 */ /* 0x000fe200078e00ff */
[----:B------:R-:W-:Y:S03]  /*53b0*/  SEL R7, R159, R22, !P3 ;  /* 0x000000169f077207 */ /* 0x000fe60005800000 */
[-C--:B------:R-:W-:Y:S01]  /*53c0*/  IMAD.HI.U32 R22, R3, R68.reuse, RZ ;  /* 0x0000004403167227 */ /* 0x080fe200078e00ff */
[----:B------:R-:W-:Y:S03]  /*53d0*/  SHF.R.U32.HI R26, RZ, R153, R26 ;  /* 0x00000099ff1a7219 */ /* 0x000fe6000001161a */
[----:B------:R-:W-:Y:S01]  /*53e0*/  IMAD.HI.U32 R24, R7, R68, RZ ;  /* 0x0000004407187227 */ /* 0x000fe200078e00ff */
[----:B------:R-:W-:Y:S02]  /*53f0*/  @P2 SHF.R.U32.HI R3, RZ, R69, R22 ;  /* 0x00000045ff032219 */ /* 0x000fe40000011616 */
[----:B------:R-:W-:Y:S02]  /*5400*/  SHF.R.U32.HI R22, RZ, R157, R28 ;  /* 0x0000009dff167219 */ /* 0x000fe4000001161c */
[----:B------:R-:W-:Y:S01]  /*5410*/  @P2 SHF.R.U32.HI R7, RZ, R69, R24 ;  /* 0x00000045ff072219 */ /* 0x000fe20000011618 */
[C---:B------:R-:W-:Y:S01]  /*5420*/  IMAD R4, R72.reuse, R3, RZ ;  /* 0x0000000348047224 */ /* 0x040fe200078e02ff */
[----:B------:R-:W-:Y:S02]  /*5430*/  SEL R5, R75, R22, !P0 ;  /* 0x000000164b057207 */ /* 0x000fe40004000000 */
[----:B------:R-:W-:Y:S01]  /*5440*/  SEL R3, R77, R26, !P3 ;  /* 0x0000001a4d037207 */ /* 0x000fe20005800000 */
[----:B------:R-:W-:Y:S01]  /*5450*/  IMAD R6, R72, R7, RZ ;  /* 0x0000000748067224 */ /* 0x000fe200078e02ff */
[C---:B------:R-:W-:Y:S01]  /*5460*/  ISETP.GE.AND P0, PT, R5.reuse, R4, PT ;  /* 0x000000040500720c */ /* 0x040fe20003f06270 */
[----:B------:R-:W-:Y:S03]  /*5470*/  IMAD.HI.U32 R8, R5, R68, RZ ;  /* 0x0000004405087227 */ /* 0x000fe600078e00ff */
[----:B------:R-:W-:Y:S01]  /*5480*/  ISETP.GE.OR P0, PT, R3, R6, P0 ;  /* 0x000000060300720c */ /* 0x000fe20000706670 */
[----:B------:R-:W-:Y:S01]  /*5490*/  IMAD.MOV R6, RZ, RZ, -R3 ;  /* 0x000000ffff067224 */ /* 0x000fe200078e0a03 */
[-C--:B------:R-:W-:Y:S03]  /*54a0*/  SHF.R.U32.HI R8, RZ, R69.reuse, R8 ;  /* 0x00000045ff087219 */ /* 0x080fe60000011608 */
[----:B------:R-:W-:Y:S01]  /*54b0*/  IMAD R77, R74, R6, R77 ;  /* 0x000000064a4d7224 */ /* 0x000fe200078e024d */
[----:B------:R-:W-:Y:S05]  /*54c0*/  SEL R9, R5, R8, !P2 ;  /* 0x0000000805097207 */ /* 0x000fea0005000000 */
[----:B------:R-:W-:Y:S02]  /*54d0*/  IMAD.MOV R8, RZ, RZ, -R9 ;  /* 0x000000ffff087224 */ /* 0x000fe400078e0a09 */
[C---:B------:R-:W-:Y:S04]  /*54e0*/  @!P0 IMAD.HI.U32 R4, R3.reuse, R68, RZ ;  /* 0x0000004403048227 */ /* 0x040fe800078e00ff */
[----:B------:R-:W-:Y:S01]  /*54f0*/  IMAD R8, R72, R8, R5 ;  /* 0x0000000848087224 */ /* 0x000fe200078e0205 */
[----:B------:R-:W-:Y:S04]  /*5500*/  @!P0 SHF.R.U32.HI R4, RZ, R69, R4 ;  /* 0x00000045ff048219 */ /* 0x000fe80000011604 */
[----:B------:R-:W-:Y:S02]  /*5510*/  @!P0 SEL R0, R3, R4, !P2 ;  /* 0x0000000403008207 */ /* 0x000fe40005000000 */
[----:B------:R-:W-:Y:S02]  /*5520*/  IADD3 R4, PT, PT, -R5, RZ, RZ ;  /* 0x000000ff05047210 */ /* 0x000fe40007ffe1ff */
[----:B------:R-:W-:Y:S01]  /*5530*/  @!P0 IADD3 R9, PT, PT, R9, -R0, RZ ;  /* 0x8000000009098210 */ /* 0x000fe20007ffe0ff */
[----:B------:R-:W-:Y:S02]  /*5540*/  @!P0 IMAD R0, R7, R8, R0 ;  /* 0x0000000807008224 */ /* 0x000fe400078e0200 */
[----:B------:R-:W-:Y:S02]  /*5550*/  IMAD R75, R70, R4, R75 ;  /* 0x00000004464b7224 */ /* 0x000fe400078e024b */
[----:B------:R-:W-:Y:S02]  /*5560*/  @!P0 IMAD R5, R9, R72, R3 ;  /* 0x0000004809058224 */ /* 0x000fe400078e0203 */
[----:B------:R-:W-:Y:S04]  /*5570*/  @!P0 IMAD.MOV.U32 R3, RZ, RZ, R0 ;  /* 0x000000ffff038224 */ /* 0x000fe800078e0000 */
[----:B------:R-:W-:Y:S02]  /*5580*/  IMAD R77, R3, R74, R77 ;  /* 0x0000004a034d7224 */ /* 0x000fe400078e024d */
[----:B------:R-:W-:Y:S07]  /*5590*/  IMAD R75, R5, R70, R75 ;  /* 0x00000046054b7224 */ /* 0x000fee00078e024b */
.L_x_94:
[----:B-1----:R-:W-:Y:S01]  /*55a0*/  @!P1 ISETP.NE.AND P0, PT, R12, 0x1, PT ;  /* 0x000000010c00980c */ /* 0x002fe20003f05270 */
[----:B------:R-:W-:Y:S01]  /*55b0*/  @!P1 IMAD.HI.U32 R4, R75, R13, RZ ;  /* 0x0000000d4b049227 */ /* 0x000fe200078e00ff */
[----:B------:R-:W-:Y:S01]  /*55c0*/  R2UR UR42, R21 ;  /* 0x00000000152a72ca */ /* 0x000fe200000e0000 */
[----:B------:R-:W-:Y:S01]  /*55d0*/  BSSY.RECONVERGENT B6, `(.L_x_95) ;  /* 0x0000031000067945 */ /* 0x000fe20003800200 */
[----:B------:R-:W-:Y:S01]  /*55e0*/  R2UR UR41, R20 ;  /* 0x00000000142972ca */ /* 0x000fe200000e0000 */
[----:B------:R-:W-:Y:S01]  /*55f0*/  @!P1 IMAD.HI.U32 R0, R77, R14, RZ ;  /* 0x0000000e4d009227 */ /* 0x000fe200078e00ff */
[----:B------:R-:W-:Y:S02]  /*5600*/  @!P1 SHF.R.U32.HI R4, RZ, R11, R4 ;  /* 0x0000000bff049219 */ /* 0x000fe40000011604 */
[----:B------:R-:W-:Y:S01]  /*5610*/  @!P1 ISETP.NE.AND P2, PT, R10, 0x1, PT ;  /* 0x000000010a00980c */ /* 0x000fe20003f45270 */
[----:B------:R-:W-:Y:S01]  /*5620*/  VIADD R173, R173, 0x1 ;  /* 0x00000001adad7836 */ /* 0x000fe20000000000 */
[----:B------:R-:W-:Y:S02]  /*5630*/  @!P1 SEL R3, R75, R4, !P0 ;  /* 0x000000044b039207 */ /* 0x000fe40004000000 */
[----:B------:R-:W-:Y:S02]  /*5640*/  @!P1 SHF.R.U32.HI R0, RZ, R15, R0 ;  /* 0x0000000fff009219 */ /* 0x000fe40000011600 */
[----:B------:R-:W-:Y:S01]  /*5650*/  LOP3.LUT P0, RZ, R163, 0x3f0, RZ, 0xc0, !PT ;  /* 0x000003f0a3ff7812 */ /* 0x000fe2000780c0ff */
[----:B------:R-:W-:Y:S01]  /*5660*/  USHF.L.U32 UR42, UR42, 0x7, URZ ;  /* 0x000000072a2a7899 */ /* 0x000fe200080006ff */
[----:B------:R-:W-:Y:S01]  /*5670*/  @!P1 SEL R4, R77, R0, !P2 ;  /* 0x000000004d049207 */ /* 0x000fe20005000000 */
[----:B------:R-:W-:Y:S01]  /*5680*/  UIMAD UR41, UR41, 0xc0, URZ ;  /* 0x000000c0292978a4 */ /* 0x000fe2000f8e02ff */
[----:B------:R-:W-:Y:S03]  /*5690*/  @P4 SHF.R.U32.HI R164, RZ, 0x10, R17 ;  /* 0x00000010ffa44819 */ /* 0x000fe60000011611 */
[----:B------:R-:W-:Y:S02]  /*56a0*/  @!P1 IMAD.IADD R0, R3, 0x1, -R4 ;  /* 0x0000000103009824 */ /* 0x000fe400078e0a04 */
[----:B------:R-:W-:Y:S02]  /*56b0*/  @!P1 IMAD.IADD R3, R4, 0x1, -R3 ;  /* 0x0000000104039824 */ /* 0x000fe400078e0a03 */
[----:B------:R-:W-:Y:S02]  /*56c0*/  @!P1 IMAD R77, R0, R10, R77 ;  /* 0x0000000a004d9224 */ /* 0x000fe400078e024d */
[----:B------:R-:W-:Y:S01]  /*56d0*/  @!P1 IMAD R75, R3, R12, R75 ;  /* 0x0000000c034b9224 */ /* 0x000fe200078e024b */
[----:B------:R-:W-:Y:S06]  /*56e0*/  @!P0 BRA `(.L_x_96) ;  /* 0x00000000007c8947 */ /* 0x000fec0003800000 */
[----:B------:R-:W1:Y:S01]  /*56f0*/  LDCU.64 UR8, c[0x4][0x80] ;  /* 0x01001000ff0877ac */ /* 0x000e620008000a00 */
[----:B------:R-:W-:Y:S01]  /*5700*/  MOV R16, 0x0 ;  /* 0x0000000000107802 */ /* 0x000fe20000000f00 */
[----:B------:R-:W-:Y:S02]  /*5710*/  HFMA2 R12, -RZ, RZ, 0, 5.9604644775390625e-08 ;  /* 0x00000001ff0c7431 */ /* 0x000fe400000001ff */
[----:B------:R-:W-:Y:S01]  /*5720*/  IMAD.MOV.U32 R8, RZ, RZ, 0x70 ;  /* 0x00000070ff087424 */ /* 0x000fe200078e00ff */
[----:B------:R2:W3:Y:S01]  /*5730*/  LDC.64 R14, c[0x4][R16] ;  /* 0x01000000100e7b82 */ /* 0x0004e20000000a00 */
[----:B------:R-:W4:Y:S01]  /*5740*/  LDCU.64 UR6, c[0x4][0x88] ;  /* 0x01001100ff0677ac */ /* 0x000f220008000a00 */
[----:B------:R-:W-:Y:S01]  /*5750*/  IMAD.MOV.U32 R13, RZ, RZ, RZ ;  /* 0x000000ffff0d7224 */ /* 0x000fe200078e00ff */
[----:B------:R-:W2:Y:S01]  /*5760*/  LDCU.64 UR4, c[0x4][0x8] ;  /* 0x01000100ff0477ac */ /* 0x000ea20008000a00 */
[----:B-1----:R-:W-:Y:S01]  /*5770*/  MOV R5, UR9 ;  /* 0x0000000900057c02 */ /* 0x002fe20008000f00 */
[----:B------:R-:W-:Y:S01]  /*5780*/  IMAD.U32 R4, RZ, RZ, UR8 ;  /* 0x00000008ff047e24 */ /* 0x000fe2000f8e00ff */
[----:B----4-:R-:W-:Y:S01]  /*5790*/  MOV R7, UR7 ;  /* 0x0000000700077c02 */ /* 0x010fe20008000f00 */
[----:B------:R-:W-:Y:S01]  /*57a0*/  IMAD.U32 R6, RZ, RZ, UR6 ;  /* 0x00000006ff067e24 */ /* 0x000fe2000f8e00ff */
[----:B--2---:R-:W-:Y:S01]  /*57b0*/  MOV R11, UR5 ;  /* 0x00000005000b7c02 */ /* 0x004fe20008000f00 */
[----:B------:R-:W-:Y:S02]  /*57c0*/  IMAD.U32 R10, RZ, RZ, UR4 ;  /* 0x00000004ff0a7e24 */ /* 0x000fe4000f8e00ff */
[----:B------:R-:W-:Y:S07]  /*57d0*/  LEPC R20, `(.L_x_97) ;  /* 0x000000001014794e */ /* 0x000fee0000000000 */
[----:B---3-5:R-:W-:Y:S05]  /*57e0*/  CALL.ABS.NOINC R14 ;  /* 0x000000000e007343 */ /* 0x028fea0003c00000 */
.L_x_97:
[----:B------:R-:W1:Y:S01]  /*57f0*/  LDCU.64 UR8, c[0x4][0x80] ;  /* 0x01001000ff0877ac */ /* 0x000e620008000a00 */
[----:B------:R-:W2:Y:S01]  /*5800*/  LDC.64 R16, c[0x4][R16] ;  /* 0x0100000010107b82 */ /* 0x000ea20000000a00 */
[----:B------:R-:W-:Y:S02]  /*5810*/  HFMA2 R12, -RZ, RZ, 0, 5.9604644775390625e-08 ;  /* 0x00000001ff0c7431 */ /* 0x000fe400000001ff */
[----:B------:R-:W-:Y:S02]  /*5820*/  IMAD.MOV.U32 R8, RZ, RZ, 0x70 ;  /* 0x00000070ff087424 */ /* 0x000fe400078e00ff */
[----:B------:R-:W-:Y:S01]  /*5830*/  IMAD.MOV.U32 R13, RZ, RZ, RZ ;  /* 0x000000ffff0d7224 */ /* 0x000fe200078e00ff */
[----:B------:R-:W3:Y:S01]  /*5840*/  LDCU.64 UR6, c[0x4][0x88] ;  /* 0x01001100ff0677ac */ /* 0x000ee20008000a00 */
[----:B------:R-:W4:Y:S01]  /*5850*/  LDCU.64 UR4, c[0x4][0x8] ;  /* 0x01000100ff0477ac */ /* 0x000f220008000a00 */
[----:B-1----:R-:W-:Y:S02]  /*5860*/  MOV R4, UR8 ;  /* 0x0000000800047c02 */ /* 0x002fe40008000f00 */
[----:B------:R-:W-:Y:S02]  /*5870*/  MOV R5, UR9 ;  /* 0x0000000900057c02 */ /* 0x000fe40008000f00 */
[----:B---3--:R-:W-:Y:S01]  /*5880*/  MOV R7, UR7 ;  /* 0x0000000700077c02 */ /* 0x008fe20008000f00 */
[----:B------:R-:W-:Y:S01]  /*5890*/  IMAD.U32 R6, RZ, RZ, UR6 ;  /* 0x00000006ff067e24 */ /* 0x000fe2000f8e00ff */
[----:B----4-:R-:W-:Y:S01]  /*58a0*/  MOV R11, UR5 ;  /* 0x00000005000b7c02 */ /* 0x010fe20008000f00 */
[----:B------:R-:W-:Y:S02]  /*58b0*/  IMAD.U32 R10, RZ, RZ, UR4 ;  /* 0x00000004ff0a7e24 */ /* 0x000fe4000f8e00ff */
[----:B------:R-:W-:Y:S07]  /*58c0*/  LEPC R20, `(.L_x_96) ;  /* 0x000000001014794e */ /* 0x000fee0000000000 */
[----:B--2---:R-:W-:Y:S05]  /*58d0*/  CALL.ABS.NOINC R16 ;  /* 0x0000000010007343 */ /* 0x004fea0003c00000 */
.L_x_96:
[----:B------:R-:W-:Y:S05]  /*58e0*/  BSYNC.RECONVERGENT B6 ;  /* 0x0000000000067941 */ /* 0x000fea0003800200 */
.L_x_95:
[----:B------:R-:W-:Y:S01]  /*58f0*/  ISETP.NE.U32.AND P4, PT, R150, RZ, PT ;  /* 0x000000ff9600720c */ /* 0x000fe20003f85070 */
[----:B------:R-:W-:Y:S01]  /*5900*/  UISETP.NE.AND UP2, UPT, UR51, URZ, UPT ;  /* 0x000000ff3300728c */ /* 0x000fe2000bf45270 */
[----:B------:R-:W-:Y:S01]  /*5910*/  ISETP.NE.U32.AND P2, PT, RZ, UR38, PT ;  /* 0x00000026ff007c0c */ /* 0x000fe2000bf45070 */
[----:B------:R-:W-:Y:S01]  /*5920*/  UISETP.NE.U32.AND UP1, UPT, UR44, URZ, UPT ;  /* 0x000000ff2c00728c */ /* 0x000fe2000bf25070 */
[----:B------:R-:W-:Y:S01]  /*5930*/  ISETP.NE.AND.EX P4, PT, R151, RZ, PT, P4 ;  /* 0x000000ff9700720c */ /* 0x000fe20003f85340 */
[----:B------:R-:W-:Y:S01]  /*5940*/  UPLOP3.LUT UP0, UPT, UPT, UPT, UPT, 0x40, 0x4 ;  /* 0x000000000004789c */ /* 0x000fe20003f0e870 */
[----:B------:R-:W-:Y:S01]  /*5950*/  ISETP.NE.AND.EX P2, PT, RZ, UR39, PT, P2 ;  /* 0x00000027ff007c0c */ /* 0x000fe2000bf45320 */
[----:B------:R-:W-:Y:S01]  /*5960*/  UISETP.NE.AND.EX UP1, UPT, UR45, URZ, UPT, UP1 ;  /* 0x000000ff2d00728c */ /* 0x000fe2000bf25310 */
[----:B------:R-:W-:Y:S04]  /*5970*/  PLOP3.LUT P1, PT, PT, PT, UP2, 0x80, 0x8 ;  /* 0x000000000008781c */ /* 0x000fe80003f2f028 */
[----:B------:R-:W-:Y:S06]  /*5980*/  @UP2 UPLOP3.LUT UP0, UPT, UPT, UPT, UP1, 0x80, 0x8 ;  /* 0x000000000008289c */ /* 0x000fec0003f0f010 */
[----:B------:R-:W-:Y:S01]  /*5990*/  PLOP3.LUT P0, PT, PT, PT, UP0, 0x80, 0x8 ;  /* 0x000000000008781c */ /* 0x000fe20003f0f008 */
[----:B------:R-:W-:Y:S01]  /*59a0*/  @!UPT UIADD3 URZ, UPT, UPT, URZ, URZ, URZ ;  /* 0x000000fffffff290 */ /* 0x000fe2000fffe0ff */
[----:B------:R-:W-:Y:S11]  /*59b0*/  BRA.U !UP1, `(.L_x_98) ;  /* 0x0000000109387547 */ /* 0x000ff6000b800000 */
[----:B------:R-:W-:Y:S01]  /*59c0*/  UISETP.NE.U32.AND UP0, UPT, UR38, URZ, UPT ;  /* 0x000000ff2600728c */ /* 0x000fe2000bf05070 */
[----:B------:R-:W-:Y:S02]  /*59d0*/  HFMA2 R0, -RZ, RZ, 0, 5.9604644775390625e-08 ;  /* 0x00000001ff007431 */ /* 0x000fe400000001ff */
[----:B------:R-:W-:Y:S01]  /*59e0*/  IMAD.MOV.U32 R155, RZ, RZ, 0x1 ;  /* 0x00000001ff9b7424 */ /* 0x000fe200078e00ff */
[----:B------:R-:W-:Y:S06]  /*59f0*/  UISETP.NE.AND.EX UP0, UPT, UR39, URZ, UPT, UP0 ;  /* 0x000000ff2700728c */ /* 0x000fec000bf05300 */
[----:B------:R-:W-:Y:S05]  /*5a00*/  PLOP3.LUT P3, PT, PT, PT, UP0, 0x80, 0x8 ;  /* 0x000000000008781c */ /* 0x000fea0003f6f008 */
[----:B------:R-:W1:Y:S01]  /*5a10*/  @UP0 LDCU.64 UR6, c[0x0][0x888] ;  /* 0x00011100ff0607ac */ /* 0x000e620008000a00 */
[----:B------:R-:W-:Y:S07]  /*5a20*/  @UP0 UIMAD UR4, UR36, UR44, URZ ;  /* 0x0000002c240402a4 */ /* 0x000fee000f8e02ff */
[----:B------:R-:W-:Y:S01]  /*5a30*/  @!P3 PRMT R155, R0, 0x7610, R155 ;  /* 0x00007610009bb816 */ /* 0x000fe2000000009b */
[----:B-1----:R-:W-:Y:S03]  /*5a40*/  @UP0 UIMAD.WIDE UR6, UR4, 0x4, UR6 ;  /* 0x00000004040608a5 */ /* 0x002fe6000f8e0206 */
[----:B------:R-:W1:Y:S03]  /*5a50*/  @!UP0 LDCU UR4, c[0x0][0x880] ;  /* 0x00011000ff0487ac */ /* 0x000e660008000800 */
[----:B------:R-:W-:Y:S01]  /*5a60*/  IMAD.U32 R4, RZ, RZ, UR6 ;  /* 0x00000006ff047e24 */ /* 0x000fe2000f8e00ff */
[----:B------:R-:W-:Y:S05]  /*5a70*/  MOV R5, UR7 ;  /* 0x0000000700057c02 */ /* 0x000fea0008000f00 */
[----:B-----5:R2:W5:Y:S02]  /*5a80*/  @P3 LDG.E R81, desc[UR46][R4.64] ;  /* 0x0000002e04513981 */ /* 0x020564000c1e1900 */
[----:B-12---:R-:W-:Y:S02]  /*5a90*/  @!P3 IMAD.U32 R81, RZ, RZ, UR4 ;  /* 0x00000004ff51be24 */ /* 0x006fe4000f8e00ff */
.L_x_98:
[----:B------:R-:W-:Y:S05]  /*5aa0*/  @!P4 BRA `(.L_x_99) ;  /* 0x000000000020c947 */ /* 0x000fea0003800000 */
[----:B------:R-:W-:Y:S04]  /*5ab0*/  ISETP.NE.U32.AND P3, PT, R148, RZ, PT ;  /* 0x000000ff9400720c */ /* 0x000fe80003f65070 */
[----:B------:R-:W-:Y:S11]  /*5ac0*/  ISETP.NE.AND.EX P3, PT, R149, RZ, PT, P3 ;  /* 0x000000ff9500720c */ /* 0x000ff60003f65330 */
[----:B------:R-:W-:Y:S02]  /*5ad0*/  @!UPT UIADD3 URZ, UPT, UPT, URZ, URZ, URZ ;  /* 0x000000fffffff290 */ /* 0x000fe4000fffe0ff */
[----:B------:R-:W1:Y:S01]  /*5ae0*/  @P3 LDC.64 R4, c[0x0][0x8a8] ;  /* 0x00022a00ff043b82 */ /* 0x000e620000000a00 */
[----:B------:R-:W-:Y:S04]  /*5af0*/  @P3 IMAD R0, R150, UR36, RZ ;  /* 0x0000002496003c24 */ /* 0x000fe8000f8e02ff */
[----:B-1----:R-:W-:Y:S05]  /*5b00*/  @P3 IMAD.WIDE R4, R0, 0x4, R4 ;  /* 0x0000000400043825 */ /* 0x002fea00078e0204 */
[----:B-----5:R1:W5:Y:S02]  /*5b10*/  @P3 LDG.E R76, desc[UR46][R4.64] ;  /* 0x0000002e044c3981 */ /* 0x020364000c1e1900 */
[----:B-1----:R-:W2:Y:S02]  /*5b20*/  @!P3 LDC R76, c[0x0][0x8a0] ;  /* 0x00022800ff4cbb82 */ /* 0x002ea40000000800 */
.L_x_99:
[----:B-----5:R-:W-:Y:S01]  /*5b30*/  FSETP.NEU.AND P3, PT, R81, RZ, PT ;  /* 0x000000ff5100720b */ /* 0x020fe20003f6d000 */
[----:B------:R-:W-:Y:S01]  /*5b40*/  IMAD.SHL.U32 R178, R160, 0x2, RZ ;  /* 0x00000002a0b27824 */ /* 0x000fe200078e00ff */
[----:B------:R-:W-:Y:S01]  /*5b50*/  SEL R5, RZ, 0xffffffff, P2 ;  /* 0xffffffffff057807 */ /* 0x000fe20001000000 */
[----:B------:R-:W-:Y:S01]  /*5b60*/  IMAD.SHL.U32 R110, R168, 0x10, RZ ;  /* 0x00000010a86e7824 */ /* 0x000fe200078e00ff */
[----:B------:R-:W-:Y:S01]  /*5b70*/  @P1 LOP3.LUT P2, RZ, R155, 0xff, RZ, 0xc0, !PT ;  /* 0x000000ff9bff1812 */ /* 0x000fe2000784c0ff */
[----:B------:R-:W-:Y:S01]  /*5b80*/  VIADD R179, R178, UR48 ;  /* 0x00000030b2b37c36 */ /* 0x000fe20008000000 */
[----:B------:R-:W-:Y:S01]  /*5b90*/  @P1 SEL R0, RZ, 0xffffffff, P3 ;  /* 0xffffffffff001807 */ /* 0x000fe20001800000 */
[----:B------:R-:W-:Y:S01]  /*5ba0*/  IMAD.SHL.U32 R116, R169, 0x10, RZ ;  /* 0x00000010a9747824 */ /* 0x000fe200078e00ff */
[----:B------:R-:W-:Y:S01]  /*5bb0*/  LOP3.LUT R167, R167, 0x1, RZ, 0x3c, !PT ;  /* 0x00000001a7a77812 */ /* 0x000fe200078e3cff */
[----:B------:R-:W-:Y:S01]  /*5bc0*/  IMAD.IADD R175, R179, 0x1, R110 ;  /* 0x00000001b3af7824 */ /* 0x000fe200078e026e */
[----:B------:R-:W-:Y:S01]  /*5bd0*/  @P0 SEL R0, R5, R0, !P2 ;  /* 0x0000000005000207 */ /* 0x000fe20005000000 */
[----:B------:R-:W-:Y:S01]  /*5be0*/  BSSY B1, `(.L_x_100) ;  /* 0x000004f000017945 */ /* 0x000fe20003800000 */
[C---:B------:R-:W-:Y:S01]  /*5bf0*/  LEA R108, R79.reuse, UR48, 0x3 ;  /* 0x000000304f6c7c11 */ /* 0x040fe2000f8e18ff */
[----:B------:R-:W-:Y:S01]  /*5c00*/  IMAD.MOV.U32 R111, RZ, RZ, 0x1 ;  /* 0x00000001ff6f7424 */ /* 0x000fe200078e00ff */
[----:B------:R-:W-:Y:S01]  /*5c10*/  @P1 LOP3.LUT R0, R0, 0x1, RZ, 0xc0, !PT ;  /* 0x0000000100001812 */ /* 0x000fe200078ec0ff */
[----:B------:R-:W-:Y:S01]  /*5c20*/  IMAD R78, R79, 0xc0, R2 ;  /* 0x000000c04f4e7824 */ /* 0x000fe200078e0202 */
[----:B------:R-:W-:Y:S01]  /*5c30*/  SHF.L.U32 R3, R166, 0x1f, RZ ;  /* 0x0000001fa6037819 */ /* 0x000fe200000006ff */
[----:B------:R-:W-:Y:S01]  /*5c40*/  IMAD.MOV.U32 R109, RZ, RZ, RZ ;  /* 0x000000ffff6d7224 */ /* 0x000fe200078e00ff */
[----:B------:R-:W-:Y:S02]  /*5c50*/  ISETP.NE.U32.OR P5, PT, R0, 0x1, !P1 ;  /* 0x000000010000780c */ /* 0x000fe40004fa5470 */
[----:B------:R-:W-:Y:S02]  /*5c60*/  CS2R R146, SRZ ;  /* 0x0000000000927805 */ /* 0x000fe4000001ff00 */
[----:B------:R-:W-:Y:S02]  /*5c70*/  PLOP3.LUT P2, PT, PT, PT, UP1, 0x80, 0x8 ;  /* 0x000000000008781c */ /* 0x000fe40003f4f018 */
[----:B------:R-:W-:Y:S02]  /*5c80*/  CS2R R144, SRZ ;  /* 0x0000000000907805 */ /* 0x000fe4000001ff00 */
[----:B------:R-:W-:Y:S02]  /*5c90*/  SEL R0, RZ, 0xffffffff, P3 ;  /* 0xffffffffff007807 */ /* 0x000fe40001800000 */
[----:B------:R-:W-:Y:S02]  /*5ca0*/  CS2R R138, SRZ ;  /* 0x00000000008a7805 */ /* 0x000fe4000001ff00 */
[----:B------:R-:W-:Y:S02]  /*5cb0*/  LOP3.LUT P3, R172, R155, 0xff, RZ, 0xc0, !PT ;  /* 0x000000ff9bac7812 */ /* 0x000fe4000786c0ff */
[----:B------:R-:W-:Y:S02]  /*5cc0*/  CS2R R136, SRZ ;  /* 0x0000000000887805 */ /* 0x000fe4000001ff00 */
[----:B------:R-:W-:Y:S02]  /*5cd0*/  P2R R176, PR, RZ, 0x20 ;  /* 0x00000020ffb07803 */ /* 0x000fe40000000000 */
[----:B------:R-:W-:Y:S02]  /*5ce0*/  CS2R R130, SRZ ;  /* 0x0000000000827805 */ /* 0x000fe4000001ff00 */
[----:B------:R-:W-:Y:S02]  /*5cf0*/  CS2R R128, SRZ ;  /* 0x0000000000807805 */ /* 0x000fe4000001ff00 */
[----:B------:R-:W-:Y:S02]  /*5d00*/  CS2R R122, SRZ ;  /* 0x00000000007a7805 */ /* 0x000fe4000001ff00 */
[----:B------:R-:W-:Y:S02]  /*5d10*/  CS2R R120, SRZ ;  /* 0x0000000000787805 */ /* 0x000fe4000001ff00 */
[----:B------:R-:W-:Y:S02]  /*5d20*/  @P5 SHF.L.U32 R4, R167, 0x1f, RZ ;  /* 0x0000001fa7045819 */ /* 0x000fe400000006ff */
[----:B------:R-:W-:Y:S02]  /*5d30*/  CS2R R114, SRZ ;  /* 0x0000000000727805 */ /* 0x000fe4000001ff00 */
[----:B------:R-:W-:Y:S02]  /*5d40*/  @P2 SEL R0, R5, R0, !P3 ;  /* 0x0000000005002207 */ /* 0x000fe40005800000 */
[----:B------:R-:W-:Y:S01]  /*5d50*/  CS2R R112, SRZ ;  /* 0x0000000000707805 */ /* 0x000fe2000001ff00 */
[----:B------:R-:W1:Y:S01]  /*5d60*/  @P5 SYNCS.PHASECHK.TRANS64.TRYWAIT P1, [UR48+0x110], R4 ;  /* 0x00011004ff0055a7 */ /* 0x000e620008021130 */
[----:B------:R-:W-:Y:S02]  /*5d70*/  CS2R R106, SRZ ;  /* 0x00000000006a7805 */ /* 0x000fe4000001ff00 */
[----:B------:R-:W-:Y:S02]  /*5d80*/  LOP3.LUT R0, R0, 0x1, RZ, 0xc0, !PT ;  /* 0x0000000100007812 */ /* 0x000fe400078ec0ff */
[----:B------:R-:W-:Y:S02]  /*5d90*/  CS2R R104, SRZ ;  /* 0x0000000000687805 */ /* 0x000fe4000001ff00 */
[----:B------:R-:W-:Y:S02]  /*5da0*/  CS2R R98, SRZ ;  /* 0x0000000000627805 */ /* 0x000fe4000001ff00 */
[----:B------:R-:W-:Y:S02]  /*5db0*/  CS2R R96, SRZ ;  /* 0x0000000000607805 */ /* 0x000fe4000001ff00 */
[----:B------:R-:W-:Y:S02]  /*5dc0*/  ISETP.NE.U32.AND P4, PT, R0, 0x1, PT ;  /* 0x000000010000780c */ /* 0x000fe40003f85070 */
[----:B------:R-:W-:Y:S02]  /*5dd0*/  CS2R R90, SRZ ;  /* 0x00000000005a7805 */ /* 0x000fe4000001ff00 */
[----:B------:R-:W-:Y:S01]  /*5de0*/  CS2R R88, SRZ ;  /* 0x0000000000587805 */ /* 0x000fe2000001ff00 */
[----:B------:R-:W-:Y:S01]  /*5df0*/  IMAD.IADD R177, R179, 0x1, R116 ;  /* 0x00000001b3b17824 */ /* 0x000fe200078e0274 */
[----:B------:R-:W-:Y:S01]  /*5e00*/  P2R R117, PR, RZ, 0x10 ;  /* 0x00000010ff757803 */ /* 0x000fe20000000000 */
[----:B------:R-:W-:Y:S01]  /*5e10*/  IMAD.IADD R174, R116, 0x1, R175 ;  /* 0x0000000174ae7824 */ /* 0x000fe200078e02af */
[----:B------:R3:W4:Y:S01]  /*5e20*/  SYNCS.PHASECHK.TRANS64.TRYWAIT P0, [R108+URZ+0x170], R3 ;  /* 0x000170036c0075a7 */ /* 0x00072200080011ff */
[----:B-1----:R-:W-:Y:S01]  /*5e30*/  @P5 SEL R111, RZ, 0x1, !P1 ;  /* 0x00000001ff6f5807 */ /* 0x002fe20004800000 */
[----:B---3--:R-:W-:Y:S06]  /*5e40*/  @!P5 BRA `(.L_x_101) ;  /* 0x0000000000a0d947 */ /* 0x008fec0003800000 */
[----:B------:R-:W-:Y:S01]  /*5e50*/  @P4 IMAD.MOV.U32 R0, RZ, RZ, -0x10 ;  /* 0xfffffff0ff004424 */ /* 0x000fe200078e00ff */
[----:B------:R-:W-:Y:S01]  /*5e60*/  ISETP.NE.AND P1, PT, R111, RZ, PT ;  /* 0x000000ff6f00720c */ /* 0x000fe20003f25270 */
[----:B------:R-:W-:Y:S01]  /*5e70*/  BSSY B0, `(.L_x_102) ;  /* 0x0000010000007945 */ /* 0x000fe20003800000 */
[----:B------:R-:W-:Y:S02]  /*5e80*/  ISETP.NE.U32.AND P5, PT, R161, 0x1, PT ;  /* 0x00000001a100780c */ /* 0x000fe40003fa5070 */
[----:B------:R-:W-:Y:S02]  /*5e90*/  CS2R R98, SRZ ;  /* 0x0000000000627805 */ /* 0x000fe4000001ff00 */
[----:B------:R-:W-:Y:S02]  /*5ea0*/  CS2R R96, SRZ ;  /* 0x0000000000607805 */ /* 0x000fe4000001ff00 */
[----:B------:R-:W-:Y:S02]  /*5eb0*/  CS2R R114, SRZ ;  /* 0x0000000000727805 */ /* 0x000fe4000001ff00 */
[----:B------:R-:W-:Y:S02]  /*5ec0*/  @P4 SEL R0, R0, 0x10, !P5 ;  /* 0x0000001000004807 */ /* 0x000fe40006800000 */
[----:B------:R-:W-:Y:S02]  /*5ed0*/  CS2R R112, SRZ ;  /* 0x0000000000707805 */ /* 0x000fe4000001ff00 */
[----:B------:R-:W-:Y:S02]  /*5ee0*/  CS2R R130, SRZ ;  /* 0x0000000000827805 */ /* 0x000fe4000001ff00 */
[----:B------:R-:W-:Y:S01]  /*5ef0*/  CS2R R128, SRZ ;  /* 0x0000000000807805 */ /* 0x000fe2000001ff00 */
[----:B------:R-:W-:Y:S02]  /*5f00*/  @P4 IMAD.IADD R8, R179, 0x1, R0 ;  /* 0x00000001b3084824 */ /* 0x000fe400078e0200 */
[C---:B------:R-:W-:Y:S02]  /*5f10*/  @P4 IMAD.IADD R7, R0.reuse, 0x1, R177 ;  /* 0x0000000100074824 */ /* 0x040fe400078e02b1 */
[----:B------:R-:W-:Y:S01]  /*5f20*/  @P4 IMAD.IADD R6, R0, 0x1, R175 ;  /* 0x0000000100064824 */ /* 0x000fe200078e02af */
[----:B------:R-:W-:Y:S06]  /*5f30*/  @P1 BRA `(.L_x_103) ;  /* 0x00000000000c1947 */ /* 0x000fec0003800000 */
[----:B------:R-:W-:Y:S04]  /*5f40*/  SHF.L.U32 R5, R167, 0x1f, RZ ;  /* 0x0000001fa7057819 */ /* 0x000fe800000006ff */
[----:B------:R-:W1:Y:S02]  /*5f50*/  SYNCS.PHASECHK.TRANS64.TRYWAIT P1, [UR48+0x110], R5 ;  /* 0x00011005ff0075a7 */ /* 0x000e640008021130 */
[----:B-1----:R-:W-:Y:S05]  /*5f60*/  @!P1 BRA `(.L_x_104) ;  /* 0x0000004c00409947 */ /* 0x002fea0003800000 */
.L_x_103:
[----:B------:R-:W-:Y:S05]  /*5f70*/  BSYNC B0 ;  /* 0x0000000000007941 */ /* 0x000fea0003800000 */
.L_x_102:
[----:B------:R-:W-:Y:S01]  /*5f80*/  ISETP.NE.AND P1, PT, R117, RZ, PT ;  /* 0x000000ff7500720c */ /* 0x000fe20003f25270 */
[----:B------:R-:W-:Y:S01]  /*5f90*/  IMAD.MOV.U32 R147, RZ, RZ, RZ ;  /* 0x000000ffff937224 */ /* 0x000fe200078e00ff */
[----:B------:R-:W-:Y:S02]  /*5fa0*/  CS2R R144, SRZ ;  /* 0x0000000000907805 */ /* 0x000fe4000001ff00 */
[----:B------:R-:W-:Y:S02]  /*5fb0*/  CS2R R90, SRZ ;  /* 0x00000000005a7805 */ /* 0x000fe4000001ff00 */
[----:B------:R-:W-:Y:S02]  /*5fc0*/  CS2R R88, SRZ ;  /* 0x0000000000587805 */ /* 0x000fe4000001ff00 */
[----:B------:R-:W-:Y:S02]  /*5fd0*/  CS2R R106, SRZ ;  /* 0x00000000006a7805 */ /* 0x000fe4000001ff00 */
[----:B------:R-:W-:Y:S02]  /*5fe0*/  CS2R R104, SRZ ;  /* 0x0000000000687805 */ /* 0x000fe4000001ff00 */
[----:B------:R-:W-:Y:S02]  /*5ff0*/  CS2R R122, SRZ ;  /* 0x00000000007a7805 */ /* 0x000fe4000001ff00 */
[----:B------:R-:W-:Y:S02]  /*6000*/  CS2R R120, SRZ ;  /* 0x0000000000787805 */ /* 0x000fe4000001ff00 */
[----:B------:R-:W-:Y:S02]  /*6010*/  CS2R R138, SRZ ;  /* 0x00000000008a7805 */ /* 0x000fe4000001ff00 */
[----:B------:R-:W-:Y:S01]  /*6020*/  CS2R R136, SRZ ;  /* 0x0000000000887805 */ /* 0x000fe2000001ff00 */
[----:B------:R-:W-:Y:S01]  /*6030*/  IMAD.MOV.U32 R109, RZ, RZ, 0x1 ;  /* 0x00000001ff6d7424 */ /* 0x000fe200078e00ff */
[----:B------:R3:W1:Y:S01]  /*6040*/  @P1 LDS.128 R96, [R8+0x400] ;  /* 0x0004000008601984 */ /* 0x0006620000000c00 */
[----:B------:R-:W-:Y:S03]  /*6050*/  @P1 IMAD.IADD R0, R0, 0x1, R174 ;  /* 0x0000000100001824 */ /* 0x000fe600078e02ae */
[----:B------:R3:W1:Y:S04]  /*6060*/  @P1 LDS.128 R112, [R7+0x400] ;  /* 0x0004000007701984 */ /* 0x0006680000000c00 */
[----:B------:R3:W1:Y:S04]  /*6070*/  @P1 LDS.128 R128, [R6+0x400] ;  /* 0x0004000006801984 */ /* 0x0006680000000c00 */
[----:B------:R3:W1:Y:S04]  /*6080*/  @P1 LDS.128 R144, [R0+0x400] ;  /* 0x0004000000901984 */ /* 0x0006680000000c00 */
[----:B------:R3:W1:Y:S04]  /*6090*/  @P1 LDS.128 R88, [R178+UR48+0x400] ;  /* 0x00040030b2581984 */ /* 0x0006680008000c00 */
[----:B------:R3:W1:Y:S04]  /*60a0*/  @P1 LDS.128 R104, [R177+0x400] ;  /* 0x00040000b1681984 */ /* 0x0006680000000c00 */
[----:B------:R3:W1:Y:S04]  /*60b0*/  @P1 LDS.128 R120, [R175+0x400] ;  /* 0x00040000af781984 */ /* 0x0006680000000c00 */
[----:B------:R3:W1:Y:S02]  /*60c0*/  @P1 LDS.128 R136, [R174+0x400] ;  /* 0x00040000ae881984 */ /* 0x0006640000000c00 */
.L_x_101:
[----:B------:R-:W-:Y:S05]  /*60d0*/  BSYNC B1 ;  /* 0x0000000000017941 */ /* 0x000fea0003800000 */
.L_x_100:
[----:B-1----:R-:W-:Y:S04]  /*60e0*/  SHF.R.U32.HI R5, RZ, 0x15, R78 ;  /* 0x00000015ff057819 */ /* 0x002fe8000001164e */
[----:B------:R-:W-:Y:S01]  /*60f0*/  LOP3.LUT P1, RZ, R5, 0x3, R162, 0x48, !PT ;  /* 0x0000000305ff7812 */ /* 0x000fe200078248a2 */
[----:B------:R-:W-:Y:S01]  /*6100*/  @!UPT UIADD3 URZ, UPT, UPT, URZ, URZ, URZ ;  /* 0x000000fffffff290 */ /* 0x000fe2000fffe0ff */
[----:B----4-:R-:W-:Y:S11]  /*6110*/  @P0 BRA `(.L_x_105) ;  /* 0x0000000000080947 */ /* 0x010ff60003800000 */
[----:B------:R-:W1:Y:S02]  /*6120*/  SYNCS.PHASECHK.TRANS64.TRYWAIT P0, [R108+URZ+0x170], R3 ;  /* 0x000170036c0075a7 */ /* 0x000e6400080011ff */
[----:B-1----:R-:W-:Y:S05]  /*6130*/  @!P0 BRA `(.L_x_106) ;  /* 0x0000004800e48947 */ /* 0x002fea0003800000 */
.L_x_105:
[----:B------:R-:W-:Y:S05]  /*6140*/  @!P1 BRA `(.L_x_107) ;  /* 0x0000000000409947 */ /* 0x000fea0003800000 */
[----:B------:R-:W4:Y:S01]  /*6150*/  LDCU.64 UR8, c[0x4][0x70] ;  /* 0x01000e00ff0877ac */ /* 0x000f220008000a00 */
[----:B------:R-:W-:Y:S01]  /*6160*/  MOV R15, 0x0 ;  /* 0x00000000000f7802 */ /* 0x000fe20000000f00 */
[----:B------:R-:W-:Y:S02]  /*6170*/  HFMA2 R12, -RZ, RZ, 0, 5.9604644775390625e-08 ;  /* 0x00000001ff0c7431 */ /* 0x000fe400000001ff */
[----:B---3--:R-:W-:Y:S02]  /*6180*/  IMAD.MOV.U32 R8, RZ, RZ, 0x192 ;  /* 0x00000192ff087424 */ /* 0x008fe400078e00ff */
[----:B------:R-:W-:Y:S01]  /*6190*/  IMAD.MOV.U32 R13, RZ, RZ, RZ ;  /* 0x000000ffff0d7224 */ /* 0x000fe200078e00ff */
[----:B------:R-:W3:Y:S01]  /*61a0*/  LDCU.64 UR6, c[0x4][0x78] ;  /* 0x01000f00ff0677ac */ /* 0x000ee20008000a00 */
[----:B------:R-:W1:Y:S01]  /*61b0*/  LDC.64 R14, c[0x4][R15] ;  /* 0x010000000f0e7b82 */ /* 0x000e620000000a00 */
[----:B------:R-:W5:Y:S01]  /*61c0*/  LDCU.64 UR4, c[0x4][0x10] ;  /* 0x01000200ff0477ac */ /* 0x000f620008000a00 */
[----:B----4-:R-:W-:Y:S01]  /*61d0*/  MOV R5, UR9 ;  /* 0x0000000900057c02 */ /* 0x010fe20008000f00 */
[----:B------:R-:W-:Y:S01]  /*61e0*/  IMAD.U32 R4, RZ, RZ, UR8 ;  /* 0x00000008ff047e24 */ /* 0x000fe2000f8e00ff */
[----:B---3--:R-:W-:Y:S01]  /*61f0*/  MOV R7, UR7 ;  /* 0x0000000700077c02 */ /* 0x008fe20008000f00 */
[----:B------:R-:W-:Y:S01]  /*6200*/  IMAD.U32 R6, RZ, RZ, UR6 ;  /* 0x00000006ff067e24 */ /* 0x000fe2000f8e00ff */
[----:B-----5:R-:W-:Y:S01]  /*6210*/  MOV R11, UR5 ;  /* 0x00000005000b7c02 */ /* 0x020fe20008000f00 */
[----:B------:R-:W-:Y:S02]  /*6220*/  IMAD.U32 R10, RZ, RZ, UR4 ;  /* 0x00000004ff0a7e24 */ /* 0x000fe4000f8e00ff */
[----:B------:R-:W-:Y:S07]  /*6230*/  LEPC R20, `(.L_x_107) ;  /* 0x000000001014794e */ /* 0x000fee0000000000 */
[----:B-12---:R-:W-:Y:S05]  /*6240*/  CALL.ABS.NOINC R14 ;  /* 0x000000000e007343 */ /* 0x006fea0003c00000 */
.L_x_107:
[----:B------:R-:W-:Y:S05]  /*6250*/  WARPSYNC.ALL ;  /* 0x0000000000007948 */ /* 0x000fea0003800000 */
[----:B------:R-:W-:Y:S01]  /*6260*/  R2UR UR4, R78 ;  /* 0x000000004e0472ca */ /* 0x000fe200000e0000 */
[--C-:B------:R-:W-:Y:S01]  /*6270*/  HADD2.F32 R80, -RZ, R88.reuse.H0_H0 ;  /* 0x20000058ff507230 */ /* 0x100fe20000004100 */
[----:B------:R-:W-:Y:S01]  /*6280*/  MOV R118, 0xfffffff0 ;  /* 0xfffffff000767802 */ /* 0x000fe20000000f00 */
[----:B------:R-:W-:Y:S01]  /*6290*/  HADD2.F32 R82, -RZ, R88.H1_H1 ;  /* 0x30000058ff527230 */ /* 0x000fe20000004100 */
[----:B------:R-:W-:Y:S01]  /*62a0*/  ISETP.NE.U32.AND P6, PT, R161, 0x1, PT ;  /* 0x00000001a100780c */ /* 0x000fe20003fc5070 */
[----:B------:R-:W-:Y:S01]  /*62b0*/  HADD2.F32 R83, -RZ, R89.H0_H0 ;  /* 0x20000059ff537230 */ /* 0x000fe20000004100 */
[----:B------:R-:W-:Y:S01]  /*62c0*/  ISETP.NE.AND P0, PT, R170, RZ, PT ;  /* 0x000000ffaa00720c */ /* 0x000fe20003f05270 */
[--C-:B------:R-:W-:Y:S01]  /*62d0*/  HADD2.F32 R85, -RZ, R107.reuse.H0_H0 ;  /* 0x2000006bff557230 */ /* 0x100fe20000004100 */
[----:B------:R-:W-:Y:S01]  /*62e0*/  SEL R118, R118, 0x10, !P6 ;  /* 0x0000001076767807 */ /* 0x000fe20007000000 */
[----:B------:R-:W-:Y:S01]  /*62f0*/  HADD2.F32 R84, -RZ, R107.H1_H1 ;  /* 0x3000006bff547230 */ /* 0x000fe20000004100 */
[----:B------:R-:W-:Y:S02]  /*6300*/  BSSY.RECONVERGENT B0, `(.L_x_108) ;  /* 0x00000fb000007945 */ /* 0x000fe40003800200 */
[----:B------:R-:W-:Y:S01]  /*6310*/  IADD3 R179, PT, PT, R179, R118, RZ ;  /* 0x00000076b3b37210 */ /* 0x000fe20007ffe0ff */
[----:B---3--:R-:W2:Y:S01]  /*6320*/  LDTM.x64 R4, tmem[UR4] ;  /* 0x00000004000479ee */ /* 0x008ea20008340000 */
[C---:B------:R-:W-:Y:S02]  /*6330*/  IADD3 R180, PT, PT, R118.reuse, R177, RZ ;  /* 0x000000b176b47210 */ /* 0x040fe40007ffe0ff */
[C---:B------:R-:W-:Y:S02]  /*6340*/  IADD3 R182, PT, PT, R118.reuse, R175, RZ ;  /* 0x000000af76b67210 */ /* 0x040fe40007ffe0ff */
[----:B------:R-:W-:Y:S01]  /*6350*/  IADD3 R181, PT, PT, R118, R174, RZ ;  /* 0x000000ae76b57210 */ /* 0x000fe20007ffe0ff */
[C---:B--2---:R-:W-:Y:S01]  /*6360*/  FMUL R0, R76.reuse, R4 ;  /* 0x000000044c007220 */ /* 0x044fe20000400000 */
[C---:B-1----:R-:W-:Y:S01]  /*6370*/  FMUL R3, R76.reuse, R5 ;  /* 0x000000054c037220 */ /* 0x042fe20000400000 */
[C---:B------:R-:W-:Y:S01]  /*6380*/  FMUL R6, R76.reuse, R6 ;  /* 0x000000064c067220 */ /* 0x040fe20000400000 */
[C---:B------:R-:W-:Y:S01]  /*6390*/  FMUL R7, R76.reuse, R7 ;  /* 0x000000074c077220 */ /* 0x040fe20000400000 */
[C---:B------:R-:W-:Y:S01]  /*63a0*/  FFMA R0, R81.reuse, R80, R0 ;  /* 0x0000005051007223 */ /* 0x040fe20000000000 */
[C---:B------:R-:W-:Y:S01]  /*63b0*/  FFMA R3, R81.reuse, R82, R3 ;  /* 0x0000005251037223 */ /* 0x040fe20000000003 */
[----:B------:R-:W-:Y:S02]  /*63c0*/  HADD2.F32 R80, -RZ, R89.H1_H1 ;  /* 0x30000059ff507230 */ /* 0x000fe40000004100 */
[----:B------:R-:W-:Y:S01]  /*63d0*/  FFMA R6, R81, R83, R6 ;  /* 0x0000005351067223 */ /* 0x000fe20000000006 */
[--C-:B------:R-:W-:Y:S02]  /*63e0*/  HADD2.F32 R83, -RZ, R90.reuse.H0_H0 ;  /* 0x2000005aff537230 */ /* 0x100fe40000004100 */
[C---:B------:R-:W-:Y:S01]  /*63f0*/  FMUL R4, R76.reuse, R8 ;  /* 0x000000084c047220 */ /* 0x040fe20000400000 */
[----:B------:R-:W-:Y:S01]  /*6400*/  HADD2.F32 R82, -RZ, R90.H1_H1 ;  /* 0x3000005aff527230 */ /* 0x000fe20000004100 */
[----:B------:R-:W-:Y:S01]  /*6410*/  F2FP.F16.F32.PACK_AB R92, R3, R0 ;  /* 0x00000000035c723e */ /* 0x000fe200000000ff */
[C---:B------:R-:W-:Y:S01]  /*6420*/  FFMA R7, R81.reuse, R80, R7 ;  /* 0x0000005051077223 */ /* 0x040fe20000000007 */
[----:B------:R-:W-:Y:S01]  /*6430*/  FFMA R4, R81, R83, R4 ;  /* 0x0000005351047223 */ /* 0x000fe20000000004 */
[C---:B------:R-:W-:Y:S01]  /*6440*/  FMUL R5, R76.reuse, R9 ;  /* 0x000000094c057220 */ /* 0x040fe20000400000 */
[--C-:B------:R-:W-:Y:S02]  /*6450*/  HADD2.F32 R80, -RZ, R91.reuse.H0_H0 ;  /* 0x2000005bff507230 */ /* 0x100fe40000004100 */
[C---:B------:R-:W-:Y:S01]  /*6460*/  FMUL R10, R76.reuse, R10 ;  /* 0x0000000a4c0a7220 */ /* 0x040fe20000400000 */
[----:B------:R-:W-:Y:S01]  /*6470*/  F2FP.F16.F32.PACK_AB R93, R7, R6 ;  /* 0x00000006075d723e */ /* 0x000fe200000000ff */
[C---:B------:R-:W-:Y:S01]  /*6480*/  FFMA R5, R81.reuse, R82, R5 ;  /* 0x0000005251057223 */ /* 0x040fe20000000005 */
[----:B------:R-:W-:Y:S02]  /*6490*/  HADD2.F32 R82, -RZ, R91.H1_H1 ;  /* 0x3000005bff527230 */ /* 0x000fe40000004100 */
[----:B------:R-:W-:Y:S01]  /*64a0*/  FFMA R10, R81, R80, R10 ;  /* 0x00000050510a7223 */ /* 0x000fe2000000000a */
[C---:B------:R-:W-:Y:S01]  /*64b0*/  FMUL R11, R76.reuse, R11 ;  /* 0x0000000b4c0b7220 */ /* 0x040fe20000400000 */
[--C-:B------:R-:W-:Y:S01]  /*64c0*/  HADD2.F32 R80, -RZ, R96.reuse.H0_H0 ;  /* 0x20000060ff507230 */ /* 0x100fe20000004100 */
[----:B------:R-:W-:Y:S01]  /*64d0*/  F2FP.F16.F32.PACK_AB R94, R5, R4 ;  /* 0x00000004055e723e */ /* 0x000fe200000000ff */
[C---:B------:R-:W-:Y:S01]  /*64e0*/  FMUL R8, R76.reuse, R12 ;  /* 0x0000000c4c087220 */ /* 0x040fe20000400000 */
[C---:B------:R-:W-:Y:S01]  /*64f0*/  FFMA R11, R81.reuse, R82, R11 ;  /* 0x00000052510b7223 */ /* 0x040fe2000000000b */
[----:B------:R-:W-:Y:S02]  /*6500*/  HADD2.F32 R82, -RZ, R96.H1_H1 ;  /* 0x30000060ff527230 */ /* 0x000fe40000004100 */
[C---:B------:R-:W-:Y:S01]  /*6510*/  FMUL R9, R76.reuse, R13 ;  /* 0x0000000d4c097220 */ /* 0x040fe20000400000 */
[--C-:B------:R-:W-:Y:S02]  /*6520*/  HADD2.F32 R83, -RZ, R97.reuse.H0_H0 ;  /* 0x20000061ff537230 */ /* 0x100fe40000004100 */
[----:B------:R-:W-:Y:S01]  /*6530*/  FFMA R8, R81, R80, R8 ;  /* 0x0000005051087223 */ /* 0x000fe20000000008 */
[----:B------:R-:W-:Y:S01]  /*6540*/  F2FP.F16.F32.PACK_AB R95, R11, R10 ;  /* 0x0000000a0b5f723e */ /* 0x000fe200000000ff */
[----:B------:R-:W-:Y:S01]  /*6550*/  FFMA R9, R81, R82, R9 ;  /* 0x0000005251097223 */ /* 0x000fe20000000009 */
[C---:B------:R-:W-:Y:S01]  /*6560*/  FMUL R14, R76.reuse, R14 ;  /* 0x0000000e4c0e7220 */ /* 0x040fe20000400000 */
[----:B------:R-:W-:Y:S02]  /*6570*/  HADD2.F32 R80, -RZ, R97.H1_H1 ;  /* 0x30000061ff507230 */ /* 0x000fe40000004100 */
[C---:B------:R-:W-:Y:S01]  /*6580*/  FMUL R15, R76.reuse, R15 ;  /* 0x0000000f4c0f7220 */ /* 0x040fe20000400000 */
[----:B------:R1:W-:Y:S01]  /*6590*/  STS.128 [R178+UR48+0x400], R92 ;  /* 0x0004005cb2007988 */ /* 0x0003e20008000c30 */
[----:B------:R-:W-:Y:S01]  /*65a0*/  F2FP.F16.F32.PACK_AB R100, R9, R8 ;  /* 0x000000080964723e */ /* 0x000fe200000000ff */
[C---:B------:R-:W-:Y:S01]  /*65b0*/  FFMA R14, R81.reuse, R83, R14 ;  /* 0x00000053510e7223 */ /* 0x040fe2000000000e */
[--C-:B------:R-:W-:Y:S02]  /*65c0*/  HADD2.F32 R83, -RZ, R98.reuse.H0_H0 ;  /* 0x20000062ff537230 */ /* 0x100fe40000004100 */
[----:B------:R-:W-:Y:S01]  /*65d0*/  FFMA R15, R81, R80, R15 ;  /* 0x00000050510f7223 */ /* 0x000fe2000000000f */
[----:B------:R-:W-:Y:S02]  /*65e0*/  HADD2.F32 R82, -RZ, R98.H1_H1 ;  /* 0x30000062ff527230 */ /* 0x000fe40000004100 */
[C---:B------:R-:W-:Y:S01]  /*65f0*/  FMUL R12, R76.reuse, R16 ;  /* 0x000000104c0c7220 */ /* 0x040fe20000400000 */
[C---:B------:R-:W-:Y:S01]  /*6600*/  FMUL R13, R76.reuse, R17 ;  /* 0x000000114c0d7220 */ /* 0x040fe20000400000 */
[--C-:B------:R-:W-:Y:S01]  /*6610*/  HADD2.F32 R80, -RZ, R99.reuse.H0_H0 ;  /* 0x20000063ff507230 */ /* 0x100fe20000004100 */
[----:B------:R-:W-:Y:S01]  /*6620*/  F2FP.F16.F32.PACK_AB R101, R15, R14 ;  /* 0x0000000e0f65723e */ /* 0x000fe200000000ff */
[C---:B------:R-:W-:Y:S01]  /*6630*/  FFMA R12, R81.reuse, R83, R12 ;  /* 0x00000053510c7223 */ /* 0x040fe2000000000c */
[----:B------:R-:W-:Y:S01]  /*6640*/  FFMA R13, R81, R82, R13 ;  /* 0x00000052510d7223 */ /* 0x000fe2000000000d */
[C---:B------:R-:W-:Y:S01]  /*6650*/  FMUL R18, R76.reuse, R18 ;  /* 0x000000124c127220 */ /* 0x040fe20000400000 */
[----:B------:R-:W-:Y:S02]  /*6660*/  HADD2.F32 R82, -RZ, R99.H1_H1 ;  /* 0x30000063ff527230 */ /* 0x000fe40000004100 */
[C---:B------:R-:W-:Y:S01]  /*6670*/  FMUL R19, R76.reuse, R19 ;  /* 0x000000134c137220 */ /* 0x040fe20000400000 */
[C---:B------:R-:W-:Y:S01]  /*6680*/  FMUL R16, R76.reuse, R20 ;  /* 0x000000144c107220 */ /* 0x040fe20000400000 */
[----:B------:R-:W-:Y:S01]  /*6690*/  F2FP.F16.F32.PACK_AB R102, R13, R12 ;  /* 0x0000000c0d66723e */ /* 0x000fe200000000ff */
[C---:B------:R-:W-:Y:S01]  /*66a0*/  FFMA R18, R81.reuse, R80, R18 ;  /* 0x0000005051127223 */ /* 0x040fe20000000012 */
[--C-:B------:R-:W-:Y:S02]  /*66b0*/  HADD2.F32 R80, -RZ, R104.reuse.H0_H0 ;  /* 0x20000068ff507230 */ /* 0x100fe40000004100 */
[C---:B------:R-:W-:Y:S01]  /*66c0*/  FFMA R19, R81.reuse, R82, R19 ;  /* 0x0000005251137223 */ /* 0x040fe20000000013 */
[----:B------:R-:W-:Y:S02]  /*66d0*/  HADD2.F32 R82, -RZ, R104.H1_H1 ;  /* 0x30000068ff527230 */ /* 0x000fe40000004100 */
[C---:B------:R-:W-:Y:S01]  /*66e0*/  FMUL R17, R76.reuse, R21 ;  /* 0x000000154c117220 */ /* 0x040fe20000400000 */
[C---:B------:R-:W-:Y:S01]  /*66f0*/  FMUL R22, R76.reuse, R22 ;  /* 0x000000164c167220 */ /* 0x040fe20000400000 */
[----:B------:R-:W-:Y:S01]  /*6700*/  FFMA R16, R81, R80, R16 ;  /* 0x0000005051107223 */ /* 0x000fe20000000010 */
[--C-:B------:R-:W-:Y:S01]  /*6710*/  HADD2.F32 R80, -RZ, R105.reuse.H0_H0 ;  /* 0x20000069ff507230 */ /* 0x100fe20000004100 */
[----:B------:R-:W-:Y:S01]  /*6720*/  F2FP.F16.F32.PACK_AB R103, R19, R18 ;  /* 0x000000121367723e */ /* 0x000fe200000000ff */
[C---:B------:R-:W-:Y:S01]  /*6730*/  FFMA R17, R81.reuse, R82, R17 ;  /* 0x0000005251117223 */ /* 0x040fe20000000011 */
[C---:B------:R-:W-:Y:S01]  /*6740*/  FMUL R23, R76.reuse, R23 ;  /* 0x000000174c177220 */ /* 0x040fe20000400000 */
[--C-:B------:R-:W-:Y:S02]  /*6750*/  HADD2.F32 R83, -RZ, R106.reuse.H0_H0 ;  /* 0x2000006aff537230 */ /* 0x100fe40000004100 */
[----:B------:R-:W-:Y:S01]  /*6760*/  FFMA R22, R81, R80, R22 ;  /* 0x0000005051167223 */ /* 0x000fe20000000016 */
[----:B------:R-:W-:Y:S01]  /*6770*/  HADD2.F32 R80, -RZ, R105.H1_H1 ;  /* 0x30000069ff507230 */ /* 0x000fe20000004100 */
[----:B------:R2:W-:Y:S01]  /*6780*/  STS.128 [R179+0x400], R100 ;  /* 0x00040064b3007388 */ /* 0x0005e20000000c00 */
[----:B------:R-:W-:Y:S01]  /*6790*/  F2FP.F16.F32.PACK_AB R124, R17, R16 ;  /* 0x00000010117c723e */ /* 0x000fe200000000ff */
[C---:B------:R-:W-:Y:S01]  /*67a0*/  FMUL R20, R76.reuse, R24 ;  /* 0x000000184c147220 */ /* 0x040fe20000400000 */
[----:B------:R-:W-:Y:S02]  /*67b0*/  HADD2.F32 R82, -RZ, R106.H1_H1 ;  /* 0x3000006aff527230 */ /* 0x000fe40000004100 */
[C---:B------:R-:W-:Y:S01]  /*67c0*/  FFMA R23, R81.reuse, R80, R23 ;  /* 0x0000005051177223 */ /* 0x040fe20000000017 */
[C---:B------:R-:W-:Y:S01]  /*67d0*/  FMUL R21, R76.reuse, R25 ;  /* 0x000000194c157220 */ /* 0x040fe20000400000 */
[----:B------:R-:W-:Y:S01]  /*67e0*/  FFMA R20, R81, R83, R20 ;  /* 0x0000005351147223 */ /* 0x000fe20000000014 */
[C---:B------:R-:W-:Y:S01]  /*67f0*/  FMUL R26, R76.reuse, R26 ;  /* 0x0000001a4c1a7220 */ /* 0x040fe20000400000 */
[C---:B------:R-:W-:Y:S01]  /*6800*/  FMUL R27, R76.reuse, R27 ;  /* 0x0000001b4c1b7220 */ /* 0x040fe20000400000 */
[--C-:B------:R-:W-:Y:S01]  /*6810*/  HADD2.F32 R80, -RZ, R112.reuse.H0_H0 ;  /* 0x20000070ff507230 */ /* 0x100fe20000004100 */
[----:B------:R-:W-:Y:S01]  /*6820*/  F2FP.F16.F32.PACK_AB R125, R23, R22 ;  /* 0x00000016177d723e */ /* 0x000fe200000000ff */
[C---:B------:R-:W-:Y:S01]  /*6830*/  FFMA R21, R81.reuse, R82, R21 ;  /* 0x0000005251157223 */ /* 0x040fe20000000015 */
[C---:B------:R-:W-:Y:S01]  /*6840*/  FFMA R26, R81.reuse, R85, R26 ;  /* 0x00000055511a7223 */ /* 0x040fe2000000001a */
[----:B------:R-:W-:Y:S01]  /*6850*/  FFMA R27, R81, R84, R27 ;  /* 0x00000054511b7223 */ /* 0x000fe2000000001b */
[C---:B------:R-:W-:Y:S01]  /*6860*/  FMUL R24, R76.reuse, R28 ;  /* 0x0000001c4c187220 */ /* 0x040fe20000400000 */
[----:B------:R-:W-:Y:S01]  /*6870*/  HADD2.F32 R82, -RZ, R112.H1_H1 ;  /* 0x30000070ff527230 */ /* 0x000fe20000004100 */
[----:B------:R-:W-:Y:S01]  /*6880*/  F2FP.F16.F32.PACK_AB R126, R21, R20 ;  /* 0x00000014157e723e */ /* 0x000fe200000000ff */
[C---:B------:R-:W-:Y:S01]  /*6890*/  FMUL R25, R76.reuse, R29 ;  /* 0x0000001d4c197220 */ /* 0x040fe20000400000 */
[----:B------:R-:W-:Y:S01]  /*68a0*/  F2FP.F16.F32.PACK_AB R127, R27, R26 ;  /* 0x0000001a1b7f723e */ /* 0x000fe200000000ff */
[C---:B------:R-:W-:Y:S01]  /*68b0*/  FFMA R24, R81.reuse, R80, R24 ;  /* 0x0000005051187223 */ /* 0x040fe20000000018 */
[--C-:B------:R-:W-:Y:S02]  /*68c0*/  HADD2.F32 R83, -RZ, R113.reuse.H0_H0 ;  /* 0x20000071ff537230 */ /* 0x100fe40000004100 */
[----:B------:R-:W-:Y:S01]  /*68d0*/  FFMA R25, R81, R82, R25 ;  /* 0x0000005251197223 */ /* 0x000fe20000000019 */
[C---:B------:R-:W-:Y:S01]  /*68e0*/  FMUL R30, R76.reuse, R30 ;  /* 0x0000001e4c1e7220 */ /* 0x040fe20000400000 */
[----:B------:R-:W-:Y:S01]  /*68f0*/  HADD2.F32 R80, -RZ, R113.H1_H1 ;  /* 0x30000071ff507230 */ /* 0x000fe20000004100 */
[----:B------:R3:W-:Y:S01]  /*6900*/  STS.128 [R177+0x400], R124 ;  /* 0x0004007cb1007388 */ /* 0x0007e20000000c00 */
[C---:B------:R-:W-:Y:S01]  /*6910*/  FMUL R31, R76.reuse, R31 ;  /* 0x0000001f4c1f7220 */ /* 0x040fe20000400000 */
[----:B-1----:R-:W-:Y:S01]  /*6920*/  F2FP.F16.F32.PACK_AB R92, R25, R24 ;  /* 0x00000018195c723e */ /* 0x002fe200000000ff */
[C---:B------:R-:W-:Y:S01]  /*6930*/  FFMA R30, R81.reuse, R83, R30 ;  /* 0x00000053511e7223 */ /* 0x040fe2000000001e */
[--C-:B------:R-:W-:Y:S02]  /*6940*/  HADD2.F32 R83, -RZ, R114.reuse.H0_H0 ;  /* 0x20000072ff537230 */ /* 0x100fe40000004100 */
[----:B------:R-:W-:Y:S01]  /*6950*/  FFMA R31, R81, R80, R31 ;  /* 0x00000050511f7223 */ /* 0x000fe2000000001f */
[C---:B------:R-:W-:Y:S01]  /*6960*/  FMUL R28, R76.reuse, R32 ;  /* 0x000000204c1c7220 */ /* 0x040fe20000400000 */
[----:B------:R-:W-:Y:S02]  /*6970*/  HADD2.F32 R80, -RZ, R114.H1_H1 ;  /* 0x30000072ff507230 */ /* 0x000fe40000004100 */
        /* <DEDUP_REMOVED lines=20> */
[----:B------:R-:W-:Y:S01]  /*6ac0*/  HADD2.F32 R80, -RZ, R121.H1_H1 ;  /* 0x30000079ff507230 */ /* 0x000fe20000004100 */
[----:B------:R1:W-:Y:S01]  /*6ad0*/  STS.128 [R180+0x400], R92 ;  /* 0x0004005cb4007388 */ /* 0x0003e20000000c00 */
[C---:B------:R-:W-:Y:S01]  /*6ae0*/  FMUL R39, R76.reuse, R39 ;  /* 0x000000274c277220 */ /* 0x040fe20000400000 */
[----:B--2---:R-:W-:Y:S01]  /*6af0*/  F2FP.F16.F32.PACK_AB R100, R33, R32 ;  /* 0x000000202164723e */ /* 0x004fe200000000ff */
        /* <DEDUP_REMOVED lines=28> */
[----:B---3--:R-:W-:Y:S01]  /*6cc0*/  F2FP.F16.F32.PACK_AB R124, R41, R40 ;  /* 0x00000028297c723e */ /* 0x008fe200000000ff */
        /* <DEDUP_REMOVED lines=9> */
[C---:B------:R-:W-:Y:S01]  /*6d60*/  FFMA R45, R81.reuse, R82, R45 ;  /* 0x00000052512d7223 */ /* 0x040fe2000000002d */
[C---:B------:R-:W-:Y:S01]  /*6d70*/  FMUL R50, R76.reuse, R50 ;  /* 0x000000324c327220 */ /* 0x040fe20000400000 */
[----:B------:R-:W-:Y:S02]  /*6d80*/  HADD2.F32 R80, -RZ, R131.H1_H1 ;  /* 0x30000083ff507230 */ /* 0x000fe40000004100 */
[C---:B------:R-:W-:Y:S01]  /*6d90*/  FMUL R51, R76.reuse, R51 ;  /* 0x000000334c337220 */ /* 0x040fe20000400000 */
[C---:B------:R-:W-:Y:S01]  /*6da0*/  FMUL R48, R76.reuse, R52 ;  /* 0x000000344c307220 */ /* 0x040fe20000400000 */
[C---:B------:R-:W-:Y:S01]  /*6db0*/  FFMA R50, R81.reuse, R83, R50 ;  /* 0x0000005351327223 */ /* 0x040fe20000000032 */
[--C-:B------:R-:W-:Y:S02]  /*6dc0*/  HADD2.F32 R83, -RZ, R136.reuse.H0_H0 ;  /* 0x20000088ff537230 */ /* 0x100fe40000004100 */
[C---:B------:R-:W-:Y:S01]  /*6dd0*/  FFMA R51, R81.reuse, R80, R51 ;  /* 0x0000005051337223 */ /* 0x040fe20000000033 */
[----:B------:R-:W-:Y:S02]  /*6de0*/  HADD2.F32 R82, -RZ, R136.H1_H1 ;  /* 0x30000088ff527230 */ /* 0x000fe40000004100 */
[C---:B------:R-:W-:Y:S01]  /*6df0*/  FMUL R49, R76.reuse, R53 ;  /* 0x000000354c317220 */ /* 0x040fe20000400000 */
[--C-:B------:R-:W-:Y:S02]  /*6e00*/  HADD2.F32 R85, -RZ, R137.reuse.H0_H0 ;  /* 0x20000089ff557230 */ /* 0x100fe40000004100 */
[C---:B------:R-:W-:Y:S01]  /*6e10*/  FMUL R54, R76.reuse, R54 ;  /* 0x000000364c367220 */ /* 0x040fe20000400000 */
[----:B------:R-:W-:Y:S02]  /*6e20*/  HADD2.F32 R80, -RZ, R137.H1_H1 ;  /* 0x30000089ff507230 */ /* 0x000fe40000004100 */
[C---:B------:R-:W-:Y:S01]  /*6e30*/  FMUL R55, R76.reuse, R55 ;  /* 0x000000374c377220 */ /* 0x040fe20000400000 */
[C---:B------:R-:W-:Y:S01]  /*6e40*/  FFMA R48, R81.reuse, R83, R48 ;  /* 0x0000005351307223 */ /* 0x040fe20000000030 */
[C---:B------:R-:W-:Y:S01]  /*6e50*/  FFMA R49, R81.reuse, R82, R49 ;  /* 0x0000005251317223 */ /* 0x040fe20000000031 */
[C---:B------:R-:W-:Y:S01]  /*6e60*/  FFMA R54, R81.reuse, R85, R54 ;  /* 0x0000005551367223 */ /* 0x040fe20000000036 */
[C---:B------:R-:W-:Y:S01]  /*6e70*/  FFMA R55, R81.reuse, R80, R55 ;  /* 0x0000005051377223 */ /* 0x040fe20000000037 */
[--C-:B------:R-:W-:Y:S02]  /*6e80*/  HADD2.F32 R83, -RZ, R138.reuse.H0_H0 ;  /* 0x2000008aff537230 */ /* 0x100fe40000004100 */
[C---:B------:R-:W-:Y:S01]  /*6e90*/  FMUL R52, R76.reuse, R56 ;  /* 0x000000384c347220 */ /* 0x040fe20000400000 */
        /* <DEDUP_REMOVED lines=9> */
[----:B------:R-:W-:Y:S01]  /*6f30*/  FFMA R59, R81, R82, R59 ;  /* 0x00000052513b7223 */ /* 0x000fe2000000003b */
[--C-:B------:R-:W-:Y:S02]  /*6f40*/  HADD2.F32 R80, -RZ, R144.reuse.H0_H0 ;  /* 0x20000090ff507230 */ /* 0x100fe40000004100 */
[C---:B------:R-:W-:Y:S01]  /*6f50*/  FMUL R56, R76.reuse, R60 ;  /* 0x0000003c4c387220 */ /* 0x040fe20000400000 */
[----:B------:R-:W-:Y:S02]  /*6f60*/  HADD2.F32 R82, -RZ, R144.H1_H1 ;  /* 0x30000090ff527230 */ /* 0x000fe40000004100 */
[C---:B------:R-:W-:Y:S01]  /*6f70*/  FMUL R57, R76.reuse, R61 ;  /* 0x0000003d4c397220 */ /* 0x040fe20000400000 */
[--C-:B------:R-:W-:Y:S02]  /*6f80*/  HADD2.F32 R83, -RZ, R145.reuse.H0_H0 ;  /* 0x20000091ff537230 */ /* 0x100fe40000004100 */
[C---:B------:R-:W-:Y:S01]  /*6f90*/  FMUL R62, R76.reuse, R62 ;  /* 0x0000003e4c3e7220 */ /* 0x040fe20000400000 */
[----:B------:R-:W-:Y:S01]  /*6fa0*/  F2FP.F16.F32.PACK_AB R126, R45, R44 ;  /* 0x0000002c2d7e723e */ /* 0x000fe200000000ff */
[----:B------:R-:W-:Y:S01]  /*6fb0*/  FFMA R56, R81, R80, R56 ;  /* 0x0000005051387223 */ /* 0x000fe20000000038 */
[----:B------:R-:W-:Y:S01]  /*6fc0*/  F2FP.F16.F32.PACK_AB R127, R51, R50 ;  /* 0x00000032337f723e */ /* 0x000fe200000000ff */
[C---:B------:R-:W-:Y:S01]  /*6fd0*/  FFMA R57, R81.reuse, R82, R57 ;  /* 0x0000005251397223 */ /* 0x040fe20000000039 */
[C---:B------:R-:W-:Y:S01]  /*6fe0*/  FFMA R62, R81.reuse, R83, R62 ;  /* 0x00000053513e7223 */ /* 0x040fe2000000003e */
[----:B------:R-:W-:Y:S02]  /*6ff0*/  HADD2.F32 R80, -RZ, R145.H1_H1 ;  /* 0x30000091ff507230 */ /* 0x000fe40000004100 */
[C---:B------:R-:W-:Y:S01]  /*7000*/  FMUL R63, R76.reuse, R63 ;  /* 0x0000003f4c3f7220 */ /* 0x040fe20000400000 */
[----:B------:R1:W-:Y:S01]  /*7010*/  STS.128 [R182+0x400], R124 ;  /* 0x0004007cb6007388 */ /* 0x0003e20000000c00 */
[--C-:B------:R-:W-:Y:S02]  /*7020*/  HADD2.F32 R83, -RZ, R146.reuse.H0_H0 ;  /* 0x20000092ff537230 */ /* 0x100fe40000004100 */
[C---:B------:R-:W-:Y:S01]  /*7030*/  FMUL R60, R76.reuse, R64 ;  /* 0x000000404c3c7220 */ /* 0x040fe20000400000 */
[----:B------:R-:W-:Y:S02]  /*7040*/  HADD2.F32 R82, -RZ, R146.H1_H1 ;  /* 0x30000092ff527230 */ /* 0x000fe40000004100 */
[C---:B------:R-:W-:Y:S01]  /*7050*/  FMUL R61, R76.reuse, R65 ;  /* 0x000000414c3d7220 */ /* 0x040fe20000400000 */
[--C-:B------:R-:W-:Y:S02]  /*7060*/  HADD2.F32 R85, -RZ, R147.reuse.H0_H0 ;  /* 0x20000093ff557230 */ /* 0x100fe40000004100 */
[C---:B------:R-:W-:Y:S01]  /*7070*/  FMUL R66, R76.reuse, R66 ;  /* 0x000000424c427220 */ /* 0x040fe20000400000 */
[----:B------:R-:W-:Y:S02]  /*7080*/  HADD2.F32 R84, -RZ, R147.H1_H1 ;  /* 0x30000093ff547230 */ /* 0x000fe40000004100 */
[----:B------:R-:W-:Y:S01]  /*7090*/  FFMA R63, R81, R80, R63 ;  /* 0x00000050513f7223 */ /* 0x000fe2000000003f */
[----:B------:R-:W-:Y:S01]  /*70a0*/  FMUL R67, R76, R67 ;  /* 0x000000434c437220 */ /* 0x000fe20000400000 */
[----:B------:R-:W-:Y:S01]  /*70b0*/  F2FP.F16.F32.PACK_AB R132, R49, R48 ;  /* 0x000000303184723e */ /* 0x000fe200000000ff */
[----:B------:R-:W-:Y:S01]  /*70c0*/  FFMA R60, R81, R83, R60 ;  /* 0x00000053513c7223 */ /* 0x000fe2000000003c */
[----:B------:R-:W-:Y:S01]  /*70d0*/  F2FP.F16.F32.PACK_AB R133, R55, R54 ;  /* 0x000000363785723e */ /* 0x000fe200000000ff */
[----:B------:R-:W-:Y:S01]  /*70e0*/  FFMA R61, R81, R82, R61 ;  /* 0x00000052513d7223 */ /* 0x000fe2000000003d */
[----:B------:R-:W-:Y:S01]  /*70f0*/  F2FP.F16.F32.PACK_AB R134, R53, R52 ;  /* 0x000000343586723e */ /* 0x000fe200000000ff */
[----:B------:R-:W-:Y:S01]  /*7100*/  FFMA R66, R81, R85, R66 ;  /* 0x0000005551427223 */ /* 0x000fe20000000042 */
[----:B------:R-:W-:Y:S01]  /*7110*/  F2FP.F16.F32.PACK_AB R135, R59, R58 ;  /* 0x0000003a3b87723e */ /* 0x000fe200000000ff */
[----:B------:R-:W-:Y:S01]  /*7120*/  FFMA R67, R81, R84, R67 ;  /* 0x0000005451437223 */ /* 0x000fe20000000043 */
[----:B------:R-:W-:Y:S02]  /*7130*/  F2FP.F16.F32.PACK_AB R140, R57, R56 ;  /* 0x00000038398c723e */ /* 0x000fe400000000ff */
[----:B------:R-:W-:Y:S01]  /*7140*/  F2FP.F16.F32.PACK_AB R141, R63, R62 ;  /* 0x0000003e3f8d723e */ /* 0x000fe200000000ff */
[----:B------:R1:W-:Y:S01]  /*7150*/  STS.128 [R174+0x400], R132 ;  /* 0x00040084ae007388 */ /* 0x0003e20000000c00 */
[----:B------:R-:W-:Y:S02]  /*7160*/  F2FP.F16.F32.PACK_AB R142, R61, R60 ;  /* 0x0000003c3d8e723e */ /* 0x000fe400000000ff */
[----:B------:R-:W-:Y:S05]  /*7170*/  F2FP.F16.F32.PACK_AB R143, R67, R66 ;  /* 0x00000042438f723e */ /* 0x000fea00000000ff */
[----:B------:R1:W-:Y:S01]  /*7180*/  STS.128 [R181+0x400], R140 ;  /* 0x0004008cb5007388 */ /* 0x0003e20000000c00 */
[----:B------:R-:W-:Y:S01]  /*7190*/  @!PT LDS RZ, [RZ] ;  /* 0x00000000fffff984 */ /* 0x000fe20000000800 */
[----:B------:R-:W-:Y:S01]  /*71a0*/  @!PT LDS RZ, [RZ] ;  /* 0x00000000fffff984 */ /* 0x000fe20000000800 */
[----:B------:R-:W-:Y:S01]  /*71b0*/  @!PT LDS RZ, [RZ] ;  /* 0x00000000fffff984 */ /* 0x000fe20000000800 */
[----:B------:R-:W-:Y:S01]  /*71c0*/  @!PT LDS RZ, [RZ] ;  /* 0x00000000fffff984 */ /* 0x000fe20000000800 */
[----:B------:R2:W-:Y:S07]  /*71d0*/  MEMBAR.ALL.CTA ;  /* 0x0000000000007992 */ /* 0x0005ee0000008000 */
[----:B--2---:R-:W2:Y:S02]  /*71e0*/  FENCE.VIEW.ASYNC.S ;  /* 0x00000000000073c6 */ /* 0x004ea40000000000 */
[----:B--2---:R-:W-:Y:S06]  /*71f0*/  BAR.SYNC.DEFER_BLOCKING 0x1, 0x80 ;  /* 0x0042000000007b1d */ /* 0x004fec0000010000 */
[----:B------:R-:W-:Y:S05]  /*7200*/  @P0 BRA `(.L_x_109) ;  /* 0x0000000000280947 */ /* 0x000fea0003800000 */
[----:B------:R-:W-:Y:S02]  /*7210*/  UIADD3 UR4, UPT, UPT, UR48, 0x400, URZ ;  /* 0x0000040030047890 */ /* 0x000fe4000fffe0ff */
[----:B------:R-:W-:Y:S01]  /*7220*/  UIADD3 UR6, UP0, UPT, UR52, 0x680, URZ ;  /* 0x0000068034067890 */ /* 0x000fe2000ff1e0ff */
[----:B------:R-:W-:Y:S03]  /*7230*/  UMOV UR43, UR36 ;  /* 0x00000024002b7c82 */ /* 0x000fe60008000000 */
[----:B------:R-:W-:Y:S01]  /*7240*/  MOV R163, UR4 ;  /* 0x0000000400a37c02 */ /* 0x000fe20008000f00 */
[----:B------:R-:W-:Y:S03]  /*7250*/  UIADD3.X UR7, UPT, UPT, URZ, UR53, URZ, UP0, !UPT ;  /* 0x00000035ff077290 */ /* 0x000fe600087fe4ff */
[----:B------:R-:W-:Y:S11]  /*7260*/  R2UR UR40, R163 ;  /* 0x00000000a32872ca */ /* 0x000ff600000e0000 */
[----:B------:R-:W-:Y:S02]  /*7270*/  @!UPT UIADD3 URZ, UPT, UPT, URZ, URZ, URZ ;  /* 0x000000fffffff290 */ /* 0x000fe4000fffe0ff */
[----:B------:R2:W-:Y:S01]  /*7280*/  UTMASTG.3D [UR40], [UR6] ;  /* 0x00000028060073b5 */ /* 0x0005e20008010000 */
[----:B------:R0:W-:Y:S01]  /*7290*/  UTMACMDFLUSH ;  /* 0x00000000000079b7 */ /* 0x0001e20000000000 */
[----:B--2---:R-:W-:Y:S04]  /*72a0*/  DEPBAR.LE SB0, 0x1 ;  /* 0x000080400000791a */ /* 0x004fe80000000000 */
.L_x_109:
[----:B------:R-:W-:Y:S05]  /*72b0*/  BSYNC.RECONVERGENT B0 ;  /* 0x0000000000007941 */ /* 0x000fea0003800200 */
.L_x_108:
[----:B------:R-:W-:Y:S01]  /*72c0*/  BAR.SYNC.DEFER_BLOCKING 0x1, 0x80 ;  /* 0x0042000000007b1d */ /* 0x000fe20000010000 */
[----:B------:R-:W-:Y:S01]  /*72d0*/  ISETP.NE.AND P1, PT, R176, RZ, PT ;  /* 0x000000ffb000720c */ /* 0x000fe20003f25270 */
[----:B------:R-:W-:Y:S01]  /*72e0*/  UIADD3 UR4, UPT, UPT, UR50, -0x1, URZ ;  /* 0xffffffff32047890 */ /* 0x000fe2000fffe0ff */
[----:B------:R-:W-:Y:S03]  /*72f0*/  LEA R3, R109, UR48, 0x3 ;  /* 0x000000306d037c11 */ /* 0x000fe6000f8e18ff */
[----:B------:R-:W-:Y:S08]  /*7300*/  UISETP.GT.U32.AND UP0, UPT, UR4, -0x3, UPT ;  /* 0xfffffffd0400788c */ /* 0x000ff0000bf04070 */
[----:B------:R-:W-:Y:S01]  /*7310*/  @P1 SHF.L.U32 R4, R167, 0x1f, RZ ;  /* 0x0000001fa7041819 */ /* 0x000fe200000006ff */
[----:B------:R-:W-:Y:S06]  /*7320*/  BRA.U UP0, `(.L_x_110) ;  /* 0x0000000100247547 */ /* 0x000fec000b800000 */
[----:B------:R-:W-:Y:S01]  /*7330*/  IMAD.U32 R5, RZ, RZ, UR49 ;  /* 0x00000031ff057e24 */ /* 0x000fe2000f8e00ff */
[----:B------:R-:W-:Y:S01]  /*7340*/  MOV R0, UR37 ;  /* 0x0000002500007c02 */ /* 0x000fe20008000f00 */
[----:B------:R-:W-:Y:S03]  /*7350*/  UIADD3 UR49, UPT, UPT, UR49, 0x1, URZ ;  /* 0x0000000131317890 */ /* 0x000fe6000fffe0ff */
[----:B------:R-:W-:Y:S01]  /*7360*/  @P1 LEA R5, R5, UR48, 0x3 ;  /* 0x0000003005051c11 */ /* 0x000fe2000f8e18ff */
[----:B------:R-:W-:Y:S04]  /*7370*/  UISETP.NE.AND UP0, UPT, UR49, 0x3, UPT ;  /* 0x000000033100788c */ /* 0x000fe8000bf05270 */
[----:B------:R-:W-:Y:S01]  /*7380*/  @P1 VIADD R5, R5, 0x128 ;  /* 0x0000012805051836 */ /* 0x000fe20000000000 */
[----:B------:R-:W-:Y:S04]  /*7390*/  USEL UR49, UR49, URZ, UP0 ;  /* 0x000000ff31317287 */ /* 0x000fe80008000000 */
[----:B------:R-:W-:Y:S04]  /*73a0*/  @P1 PRMT R0, R0, 0x654, R5 ;  /* 0x0000065400001816 */ /* 0x000fe80000000005 */
[----:B------:R2:W-:Y:S04]  /*73b0*/  @P1 SYNCS.ARRIVE.TRANS64.RED.A1T0 RZ, [R0+URZ], RZ ;  /* 0x000000ff00ff19a7 */ /* 0x0005e800081004ff */
.L_x_110:
[----:B------:R-:W3:Y:S01]  /*73c0*/  @P1 SYNCS.PHASECHK.TRANS64.TRYWAIT P0, [R3+URZ+0x110], R4 ;  /* 0x00011004030015a7 */ /* 0x000ee200080011ff */
[----:B------:R-:W-:Y:S01]  /*73d0*/  BSSY B1, `(.L_x_111) ;  /* 0x000001f000017945 */ /* 0x000fe20003800000 */
[----:B---3--:R-:W-:Y:S03]  /*73e0*/  @P1 SEL R111, RZ, 0x1, !P0 ;  /* 0x00000001ff6f1807 */ /* 0x008fe60004000000 */
[----:B------:R-:W-:Y:S05]  /*73f0*/  @!P1 BRA `(.L_x_112) ;  /* 0x0000000000709947 */ /* 0x000fea0003800000 */
[----:B------:R-:W-:Y:S01]  /*7400*/  ISETP.NE.AND P1, PT, R117, RZ, PT ;  /* 0x000000ff7500720c */ /* 0x000fe20003f25270 */
[----:B------:R-:W-:Y:S01]  /*7410*/  BSSY B0, `(.L_x_113) ;  /* 0x000000b000007945 */ /* 0x000fe20003800000 */
[----:B------:R-:W-:Y:S11]  /*7420*/  ISETP.NE.AND P0, PT, R111, RZ, PT ;  /* 0x000000ff6f00720c */ /* 0x000ff60003f05270 */
[----:B------:R-:W-:Y:S05]  /*7430*/  @P1 IMAD R6, R109, 0x4000, R178 ;  /* 0x000040006d061824 */ /* 0x000fea00078e02b2 */
[----:B------:R-:W-:Y:S04]  /*7440*/  @P1 IADD3 R9, PT, PT, R6, UR48, RZ ;  /* 0x0000003006091c10 */ /* 0x000fe8000fffe0ff */
[----:B------:R-:W-:Y:S01]  /*7450*/  @P1 IADD3 R7, PT, PT, R116, R9, RZ ;  /* 0x0000000974071210 */ /* 0x000fe20007ffe0ff */
[--C-:B------:R-:W-:Y:S02]  /*7460*/  @P1 IMAD.IADD R5, R110, 0x1, R9.reuse ;  /* 0x000000016e051824 */ /* 0x100fe400078e0209 */
[----:B------:R-:W-:Y:S01]  /*7470*/  @P1 IMAD.IADD R4, R118, 0x1, R9 ;  /* 0x0000000176041824 */ /* 0x000fe200078e0209 */
[----:B------:R-:W-:Y:S06]  /*7480*/  @P0 BRA `(.L_x_114) ;  /* 0x00000000000c0947 */ /* 0x000fec0003800000 */
[----:B--2---:R-:W-:Y:S04]  /*7490*/  SHF.L.U32 R0, R167, 0x1f, RZ ;  /* 0x0000001fa7007819 */ /* 0x004fe800000006ff */
[----:B------:R-:W2:Y:S02]  /*74a0*/  SYNCS.PHASECHK.TRANS64.TRYWAIT P0, [R3+URZ+0x110], R0 ;  /* 0x00011000030075a7 */ /* 0x000ea400080011ff */
[----:B--2---:R-:W-:Y:S05]  /*74b0*/  @!P0 BRA `(.L_x_115) ;  /* 0x0000003800188947 */ /* 0x004fea0003800000 */
.L_x_114:
[----:B------:R-:W-:Y:S05]  /*74c0*/  BSYNC B0 ;  /* 0x0000000000007941 */ /* 0x000fea0003800000 */
.L_x_113:
[----:B------:R-:W-:Y:S01]  /*74d0*/  ISETP.NE.AND P0, PT, R117, RZ, PT ;  /* 0x000000ff7500720c */ /* 0x000fe20003f05270 */
[----:B------:R-:W-:Y:S11]  /*74e0*/  VIADD R109, R109, 0x1 ;  /* 0x000000016d6d7836 */ /* 0x000ff60000000000 */
[----:B------:R-:W-:Y:S01]  /*74f0*/  @!UPT UIADD3 URZ, UPT, UPT, URZ, URZ, URZ ;  /* 0x000000fffffff290 */ /* 0x000fe2000fffe0ff */
[----:B------:R3:W4:Y:S01]  /*7500*/  @P0 LDS.128 R88, [R6+UR48+0x400] ;  /* 0x0004003006580984 */ /* 0x0007220008000c00 */
[--C-:B--2---:R-:W-:Y:S01]  /*7510*/  @P0 IMAD.IADD R3, R116, 0x1, R5.reuse ;  /* 0x0000000174030824 */ /* 0x104fe200078e0205 */
[C---:B------:R-:W-:Y:S01]  /*7520*/  @P0 IADD3 R0, PT, PT, R118.reuse, R7, RZ ;  /* 0x0000000776000210 */ /* 0x040fe20007ffe0ff */
[C---:B------:R-:W-:Y:S01]  /*7530*/  @P0 IMAD.IADD R8, R118.reuse, 0x1, R5 ;  /* 0x0000000176080824 */ /* 0x040fe200078e0205 */
[----:B------:R3:W2:Y:S02]  /*7540*/  @P0 LDS.128 R96, [R4+0x400] ;  /* 0x0004000004600984 */ /* 0x0006a40000000c00 */
[----:B------:R-:W-:Y:S02]  /*7550*/  @P0 IADD3 R9, PT, PT, R118, R3, RZ ;  /* 0x0000000376090210 */ /* 0x000fe40007ffe0ff */
[----:B------:R3:W1:Y:S04]  /*7560*/  @P0 LDS.128 R104, [R7+0x400] ;  /* 0x0004000007680984 */ /* 0x0006680000000c00 */
[----:B------:R3:W1:Y:S04]  /*7570*/  @P0 LDS.128 R112, [R0+0x400] ;  /* 0x0004000000700984 */ /* 0x0006680000000c00 */
[----:B------:R3:W1:Y:S04]  /*7580*/  @P0 LDS.128 R120, [R5+0x400] ;  /* 0x0004000005780984 */ /* 0x0006680000000c00 */
[----:B------:R3:W1:Y:S04]  /*7590*/  @P0 LDS.128 R128, [R8+0x400] ;  /* 0x0004000008800984 */ /* 0x0006680000000c00 */
[----:B------:R3:W1:Y:S04]  /*75a0*/  @P0 LDS.128 R136, [R3+0x400] ;  /* 0x0004000003880984 */ /* 0x0006680000000c00 */
[----:B------:R3:W1:Y:S02]  /*75b0*/  @P0 LDS.128 R144, [R9+0x400] ;  /* 0x0004000009900984 */ /* 0x0006640000000c00 */
.L_x_112:
[----:B------:R-:W-:Y:S05]  /*75c0*/  BSYNC B1 ;  /* 0x0000000000017941 */ /* 0x000fea0003800000 */
.L_x_111:
[----:B---3--:R-:W-:Y:S05]  /*75d0*/  VIADD R3, R78, 0x40 ;  /* 0x000000404e037836 */ /* 0x008fea0000000000 */
[----:B------:R-:W-:Y:S04]  /*75e0*/  SHF.R.U32.HI R3, RZ, 0x15, R3 ;  /* 0x00000015ff037819 */ /* 0x000fe80000011603 */
[----:B------:R-:W-:Y:S11]  /*75f0*/  LOP3.LUT P0, RZ, R3, 0x3, R162, 0x48, !PT ;  /* 0x0000000303ff7812 */ /* 0x000ff600078048a2 */
[----:B------:R-:W-:Y:S02]  /*7600*/  @!UPT UIADD3 URZ, UPT, UPT, URZ, URZ, URZ ;  /* 0x000000fffffff290 */ /* 0x000fe4000fffe0ff */
[----:B------:R-:W-:Y:S05]  /*7610*/  @!P0 BRA `(.L_x_116) ;  /* 0x0000000000408947 */ /* 0x000fea0003800000 */
[----:B------:R-:W3:Y:S01]  /*7620*/  LDCU.64 UR8, c[0x4][0x70] ;  /* 0x01000e00ff0877ac */ /* 0x000ee20008000a00 */
[----:B------:R-:W-:Y:S01]  /*7630*/  MOV R15, 0x0 ;  /* 0x00000000000f7802 */ /* 0x000fe20000000f00 */
[----:B------:R-:W-:Y:S02]  /*7640*/  HFMA2 R12, -RZ, RZ, 0, 5.9604644775390625e-08 ;  /* 0x00000001ff0c7431 */ /* 0x000fe400000001ff */
[----:B------:R-:W-:Y:S02]  /*7650*/  IMAD.MOV.U32 R8, RZ, RZ, 0x192 ;  /* 0x00000192ff087424 */ /* 0x000fe400078e00ff */
[----:B------:R-:W-:Y:S01]  /*7660*/  IMAD.MOV.U32 R13, RZ, RZ, RZ ;  /* 0x000000ffff0d7224 */ /* 0x000fe200078e00ff */
[----:B------:R-:W5:Y:S01]  /*7670*/  LDCU.64 UR6, c[0x4][0x78] ;  /* 0x01000f00ff0677ac */ /* 0x000f620008000a00 */
[----:B------:R-:W1:Y:S01]  /*7680*/  LDC.64 R14, c[0x4][R15] ;  /* 0x010000000f0e7b82 */ /* 0x000e620000000a00 */
[----:B------:R-:W2:Y:S01]  /*7690*/  LDCU.64 UR4, c[0x4][0x10] ;  /* 0x01000200ff0477ac */ /* 0x000ea20008000a00 */
[----:B---3--:R-:W-:Y:S01]  /*76a0*/  MOV R5, UR9 ;  /* 0x0000000900057c02 */ /* 0x008fe20008000f00 */
[----:B------:R-:W-:Y:S01]  /*76b0*/  IMAD.U32 R4, RZ, RZ, UR8 ;  /* 0x00000008ff047e24 */ /* 0x000fe2000f8e00ff */
[----:B-----5:R-:W-:Y:S01]  /*76c0*/  MOV R7, UR7 ;  /* 0x0000000700077c02 */ /* 0x020fe20008000f00 */
[----:B------:R-:W-:Y:S01]  /*76d0*/  IMAD.U32 R6, RZ, RZ, UR6 ;  /* 0x00000006ff067e24 */ /* 0x000fe2000f8e00ff */
[----:B--2---:R-:W-:Y:S01]  /*76e0*/  MOV R11, UR5 ;  /* 0x00000005000b7c02 */ /* 0x004fe20008000f00 */
[----:B------:R-:W-:Y:S02]  /*76f0*/  IMAD.U32 R10, RZ, RZ, UR4 ;  /* 0x00000004ff0a7e24 */ /* 0x000fe4000f8e00ff */
[----:B------:R-:W-:Y:S07]  /*7700*/  LEPC R20, `(.L_x_116) ;  /* 0x000000001014794e */ /* 0x000fee0000000000 */
[----:B-1--4-:R-:W-:Y:S05]  /*7710*/  CALL.ABS.NOINC R14 ;  /* 0x000000000e007343 */ /* 0x012fea0003c00000 */
.L_x_116:
[----:B------:R-:W-:Y:S05]  /*7720*/  WARPSYNC.ALL ;  /* 0x0000000000007948 */ /* 0x000fea0003800000 */
[----:B------:R-:W-:Y:S01]  /*7730*/  R2UR UR4, R78 ;  /* 0x000000004e0472ca */ /* 0x000fe200000e0000 */
[--C-:B----4-:R-:W-:Y:S01]  /*7740*/  HADD2.F32 R80, -RZ, R88.reuse.H0_H0 ;  /* 0x20000058ff507230 */ /* 0x110fe20000004100 */
[----:B------:R-:W-:Y:S01]  /*7750*/  ISETP.NE.AND P0, PT, R170, RZ, PT ;  /* 0x000000ffaa00720c */ /* 0x000fe20003f05270 */
[----:B------:R-:W-:Y:S01]  /*7760*/  HADD2.F32 R82, -RZ, R88.H1_H1 ;  /* 0x30000058ff527230 */ /* 0x000fe20000004100 */
[----:B------:R-:W-:Y:S01]  /*7770*/  BSSY.RECONVERGENT B0, `(.L_x_117) ;  /* 0x00000f9000007945 */ /* 0x000fe20003800200 */
[----:B------:R-:W-:Y:S02]  /*7780*/  HADD2.F32 R83, -RZ, R89.H0_H0 ;  /* 0x20000059ff537230 */ /* 0x000fe40000004100 */
[----:B------:R-:W-:Y:S06]  /*7790*/  HADD2.F32 R84, -RZ, R91.H1_H1 ;  /* 0x3000005bff547230 */ /* 0x000fec0000004100 */
[----:B------:R-:W2:Y:S02]  /*77a0*/  LDTM.x64 R4, tmem[UR4+0x40] ;  /* 0x00004004000479ee */ /* 0x000ea40008340000 */
[C---:B--2---:R-:W-:Y:S01]  /*77b0*/  FMUL R0, R76.reuse, R4 ;  /* 0x000000044c007220 */ /* 0x044fe20000400000 */
[C---:B------:R-:W-:Y:S01]  /*77c0*/  FMUL R3, R76.reuse, R5 ;  /* 0x000000054c037220 */ /* 0x040fe20000400000 */
[C---:B------:R-:W-:Y:S01]  /*77d0*/  FMUL R6, R76.reuse, R6 ;  /* 0x000000064c067220 */ /* 0x040fe20000400000 */
[C---:B------:R-:W-:Y:S01]  /*77e0*/  FMUL R7, R76.reuse, R7 ;  /* 0x000000074c077220 */ /* 0x040fe20000400000 */
[C---:B------:R-:W-:Y:S01]  /*77f0*/  FFMA R0, R81.reuse, R80, R0 ;  /* 0x0000005051007223 */ /* 0x040fe20000000000 */
[----:B------:R-:W-:Y:S02]  /*7800*/  HADD2.F32 R80, -RZ, R89.H1_H1 ;  /* 0x30000059ff507230 */ /* 0x000fe40000004100 */
[C---:B------:R-:W-:Y:S01]  /*7810*/  FFMA R3, R81.reuse, R82, R3 ;  /* 0x0000005251037223 */ /* 0x040fe20000000003 */
[C---:B------:R-:W-:Y:S01]  /*7820*/  FFMA R6, R81.reuse, R83, R6 ;  /* 0x0000005351067223 */ /* 0x040fe20000000006 */
[--C-:B------:R-:W-:Y:S02]  /*7830*/  HADD2.F32 R83, -RZ, R90.reuse.H0_H0 ;  /* 0x2000005aff537230 */ /* 0x100fe40000004100 */
[C---:B------:R-:W-:Y:S01]  /*7840*/  FMUL R4, R76.reuse, R8 ;  /* 0x000000084c047220 */ /* 0x040fe20000400000 */
[----:B------:R-:W-:Y:S01]  /*7850*/  FFMA R7, R81, R80, R7 ;  /* 0x0000005051077223 */ /* 0x000fe20000000007 */
[----:B-1----:R-:W-:Y:S01]  /*7860*/  F2FP.F16.F32.PACK_AB R92, R3, R0 ;  /* 0x00000000035c723e */ /* 0x002fe200000000ff */
[----:B------:R-:W-:Y:S02]  /*7870*/  HADD2.F32 R80, -RZ, R90.H1_H1 ;  /* 0x3000005aff507230 */ /* 0x000fe40000004100 */
[----:B------:R-:W-:Y:S01]  /*7880*/  FFMA R4, R81, R83, R4 ;  /* 0x0000005351047223 */ /* 0x000fe20000000004 */
[----:B------:R-:W-:Y:S01]  /*7890*/  HADD2.F32 R82, -RZ, R91.H0_H0 ;  /* 0x2000005bff527230 */ /* 0x000fe20000004100 */
[----:B------:R-:W-:Y:S01]  /*78a0*/  F2FP.F16.F32.PACK_AB R93, R7, R6 ;  /* 0x00000006075d723e */ /* 0x000fe200000000ff */
[C---:B------:R-:W-:Y:S01]  /*78b0*/  FMUL R0, R76.reuse, R9 ;  /* 0x000000094c007220 */ /* 0x040fe20000400000 */
[C---:B------:R-:W-:Y:S01]  /*78c0*/  FMUL R3, R76.reuse, R10 ;  /* 0x0000000a4c037220 */ /* 0x040fe20000400000 */
[C---:B------:R-:W-:Y:S01]  /*78d0*/  FMUL R5, R76.reuse, R11 ;  /* 0x0000000b4c057220 */ /* 0x040fe20000400000 */
[----:B------:R-:W-:Y:S01]  /*78e0*/  FMUL R6, R76, R12 ;  /* 0x0000000c4c067220 */ /* 0x000fe20000400000 */
[C---:B------:R-:W-:Y:S01]  /*78f0*/  FFMA R0, R81.reuse, R80, R0 ;  /* 0x0000005051007223 */ /* 0x040fe20000000000 */
[C---:B------:R-:W-:Y:S01]  /*7900*/  FFMA R3, R81.reuse, R82, R3 ;  /* 0x0000005251037223 */ /* 0x040fe20000000003 */
[--C-:B------:R-:W-:Y:S02]  /*7910*/  HADD2.F32 R80, -RZ, R96.reuse.H0_H0 ;  /* 0x20000060ff507230 */ /* 0x100fe40000004100 */
[C---:B------:R-:W-:Y:S01]  /*7920*/  FFMA R5, R81.reuse, R84, R5 ;  /* 0x0000005451057223 */ /* 0x040fe20000000005 */
[----:B------:R-:W-:Y:S01]  /*7930*/  HADD2.F32 R82, -RZ, R96.H1_H1 ;  /* 0x30000060ff527230 */ /* 0x000fe20000004100 */
[----:B------:R-:W-:Y:S01]  /*7940*/  F2FP.F16.F32.PACK_AB R94, R0, R4 ;  /* 0x00000004005e723e */ /* 0x000fe200000000ff */
[C---:B------:R-:W-:Y:S01]  /*7950*/  FMUL R7, R76.reuse, R13 ;  /* 0x0000000d4c077220 */ /* 0x040fe20000400000 */
[----:B------:R-:W-:Y:S01]  /*7960*/  FFMA R6, R81, R80, R6 ;  /* 0x0000005051067223 */ /* 0x000fe20000000006 */
[----:B------:R-:W-:Y:S01]  /*7970*/  F2FP.F16.F32.PACK_AB R95, R5, R3 ;  /* 0x00000003055f723e */ /* 0x000fe200000000ff */
[--C-:B------:R-:W-:Y:S02]  /*7980*/  HADD2.F32 R80, -RZ, R97.reuse.H0_H0 ;  /* 0x20000061ff507230 */ /* 0x100fe40000004100 */
[----:B------:R-:W-:Y:S01]  /*7990*/  FFMA R7, R81, R82, R7 ;  /* 0x0000005251077223 */ /* 0x000fe20000000007 */
[----:B------:R-:W-:Y:S02]  /*79a0*/  HADD2.F32 R82, -RZ, R97.H1_H1 ;  /* 0x30000061ff527230 */ /* 0x000fe40000004100 */
[C---:B------:R-:W-:Y:S01]  /*79b0*/  FMUL R0, R76.reuse, R14 ;  /* 0x0000000e4c007220 */ /* 0x040fe20000400000 */
[----:B------:R-:W-:Y:S01]  /*79c0*/  STS.128 [R178+UR48+0x4400], R92 ;  /* 0x0044005cb2007988 */ /* 0x000fe20008000c30 */
[--C-:B------:R-:W-:Y:S01]  /*79d0*/  HADD2.F32 R83, -RZ, R98.reuse.H0_H0 ;  /* 0x20000062ff537230 */ /* 0x100fe20000004100 */
[----:B------:R-:W-:Y:S01]  /*79e0*/  F2FP.F16.F32.PACK_AB R84, R7, R6 ;  /* 0x000000060754723e */ /* 0x000fe200000000ff */
[C---:B------:R-:W-:Y:S01]  /*79f0*/  FFMA R0, R81.reuse, R80, R0 ;  /* 0x0000005051007223 */ /* 0x040fe20000000000 */
[C---:B------:R-:W-:Y:S01]  /*7a00*/  FMUL R3, R76.reuse, R15 ;  /* 0x0000000f4c037220 */ /* 0x040fe20000400000 */
[C---:B------:R-:W-:Y:S01]  /*7a10*/  FMUL R4, R76.reuse, R16 ;  /* 0x000000104c047220 */ /* 0x040fe20000400000 */
[----:B------:R-:W-:Y:S02]  /*7a20*/  HADD2.F32 R80, -RZ, R98.H1_H1 ;  /* 0x30000062ff507230 */ /* 0x000fe40000004100 */
[C---:B------:R-:W-:Y:S01]  /*7a30*/  FMUL R5, R76.reuse, R17 ;  /* 0x000000114c057220 */ /* 0x040fe20000400000 */
[C---:B------:R-:W-:Y:S01]  /*7a40*/  FFMA R3, R81.reuse, R82, R3 ;  /* 0x0000005251037223 */ /* 0x040fe20000000003 */
[C---:B------:R-:W-:Y:S01]  /*7a50*/  FFMA R4, R81.reuse, R83, R4 ;  /* 0x0000005351047223 */ /* 0x040fe20000000004 */
[--C-:B------:R-:W-:Y:S02]  /*7a60*/  HADD2.F32 R83, -RZ, R99.reuse.H0_H0 ;  /* 0x20000063ff537230 */ /* 0x100fe40000004100 */
[----:B------:R-:W-:Y:S01]  /*7a70*/  FFMA R5, R81, R80, R5 ;  /* 0x0000005051057223 */ /* 0x000fe20000000005 */
[----:B------:R-:W-:Y:S01]  /*7a80*/  HADD2.F32 R82, -RZ, R99.H1_H1 ;  /* 0x30000063ff527230 */ /* 0x000fe20000004100 */
[----:B------:R-:W-:Y:S01]  /*7a90*/  F2FP.F16.F32.PACK_AB R85, R3, R0 ;  /* 0x000000000355723e */ /* 0x000fe200000000ff */
[C---:B------:R-:W-:Y:S01]  /*7aa0*/  FMUL R6, R76.reuse, R18 ;  /* 0x000000124c067220 */ /* 0x040fe20000400000 */
[C---:B------:R-:W-:Y:S01]  /*7ab0*/  FMUL R7, R76.reuse, R19 ;  /* 0x000000134c077220 */ /* 0x040fe20000400000 */
[----:B------:R-:W-:Y:S01]  /*7ac0*/  F2FP.F16.F32.PACK_AB R86, R5, R4 ;  /* 0x000000040556723e */ /* 0x000fe200000000ff */
[--C-:B------:R-:W-:Y:S02]  /*7ad0*/  HADD2.F32 R80, -RZ, R104.reuse.H0_H0 ;  /* 0x20000068ff507230 */ /* 0x100fe40000004100 */
[C---:B------:R-:W-:Y:S01]  /*7ae0*/  FFMA R6, R81.reuse, R83, R6 ;  /* 0x0000005351067223 */ /* 0x040fe20000000006 */
[----:B------:R-:W-:Y:S01]  /*7af0*/  FFMA R7, R81, R82, R7 ;  /* 0x0000005251077223 */ /* 0x000fe20000000007 */
[----:B------:R-:W-:Y:S02]  /*7b00*/  HADD2.F32 R82, -RZ, R104.H1_H1 ;  /* 0x30000068ff527230 */ /* 0x000fe40000004100 */
[C---:B------:R-:W-:Y:S01]  /*7b10*/  FMUL R0, R76.reuse, R20 ;  /* 0x000000144c007220 */ /* 0x040fe20000400000 */
[C---:B------:R-:W-:Y:S01]  /*7b20*/  FMUL R3, R76.reuse, R21 ;  /* 0x000000154c037220 */ /* 0x040fe20000400000 */
[C---:B------:R-:W-:Y:S01]  /*7b30*/  FMUL R4, R76.reuse, R22 ;  /* 0x000000164c047220 */ /* 0x040fe20000400000 */
[----:B------:R-:W-:Y:S01]  /*7b40*/  F2FP.F16.F32.PACK_AB R87, R7, R6 ;  /* 0x000000060757723e */ /* 0x000fe200000000ff */
[C---:B------:R-:W-:Y:S01]  /*7b50*/  FFMA R0, R81.reuse, R80, R0 ;  /* 0x0000005051007223 */ /* 0x040fe20000000000 */
[----:B------:R-:W-:Y:S01]  /*7b60*/  FFMA R3, R81, R82, R3 ;  /* 0x0000005251037223 */ /* 0x000fe20000000003 */
[----:B------:R-:W-:Y:S02]  /*7b70*/  HADD2.F32 R80, -RZ, R105.H0_H0 ;  /* 0x20000069ff507230 */ /* 0x000fe40000004100 */
[C---:B------:R-:W-:Y:S01]  /*7b80*/  FMUL R5, R76.reuse, R23 ;  /* 0x000000174c057220 */ /* 0x040fe20000400000 */
[----:B------:R1:W-:Y:S01]  /*7b90*/  STS.128 [R179+0x4400], R84 ;  /* 0x00440054b3007388 */ /* 0x0003e20000000c00 */
[C---:B------:R-:W-:Y:S01]  /*7ba0*/  FMUL R6, R76.reuse, R24 ;  /* 0x000000184c067220 */ /* 0x040fe20000400000 */
[----:B------:R-:W-:Y:S01]  /*7bb0*/  HADD2.F32 R83, -RZ, R107.H0_H0 ;  /* 0x2000006bff537230 */ /* 0x000fe20000004100 */
[----:B------:R-:W-:Y:S01]  /*7bc0*/  F2FP.F16.F32.PACK_AB R100, R3, R0 ;  /* 0x000000000364723e */ /* 0x000fe200000000ff */
[----:B------:R-:W-:Y:S02]  /*7bd0*/  HADD2.F32 R0, -RZ, R105.H1_H1 ;  /* 0x30000069ff007230 */ /* 0x000fe40000004100 */
[C---:B------:R-:W-:Y:S01]  /*7be0*/  FFMA R4, R81.reuse, R80, R4 ;  /* 0x0000005051047223 */ /* 0x040fe20000000004 */
[--C-:B------:R-:W-:Y:S02]  /*7bf0*/  HADD2.F32 R3, -RZ, R106.reuse.H0_H0 ;  /* 0x2000006aff037230 */ /* 0x100fe40000004100 */
[C---:B------:R-:W-:Y:S01]  /*7c00*/  FMUL R7, R76.reuse, R25 ;  /* 0x000000194c077220 */ /* 0x040fe20000400000 */
[----:B------:R-:W-:Y:S02]  /*7c10*/  HADD2.F32 R80, -RZ, R106.H1_H1 ;  /* 0x3000006aff507230 */ /* 0x000fe40000004100 */
[C---:B------:R-:W-:Y:S01]  /*7c20*/  FFMA R5, R81.reuse, R0, R5 ;  /* 0x0000000051057223 */ /* 0x040fe20000000005 */
[C---:B------:R-:W-:Y:S01]  /*7c30*/  FMUL R8, R76.reuse, R26 ;  /* 0x0000001a4c087220 */ /* 0x040fe20000400000 */
[----:B------:R-:W-:Y:S02]  /*7c40*/  HADD2.F32 R82, -RZ, R107.H1_H1 ;  /* 0x3000006bff527230 */ /* 0x000fe40000004100 */
[C---:B------:R-:W-:Y:S01]  /*7c50*/  FFMA R6, R81.reuse, R3, R6 ;  /* 0x0000000351067223 */ /* 0x040fe20000000006 */
[----:B------:R-:W-:Y:S01]  /*7c60*/  FFMA R7, R81, R80, R7 ;  /* 0x0000005051077223 */ /* 0x000fe20000000007 */
[----:B------:R-:W-:Y:S01]  /*7c70*/  F2FP.F16.F32.PACK_AB R101, R5, R4 ;  /* 0x000000040565723e */ /* 0x000fe200000000ff */
        /* <DEDUP_REMOVED lines=8> */
[----:B------:R-:W-:Y:S01]  /*7d00*/  FFMA R10, R81, R0, R10 ;  /* 0x00000000510a7223 */ /* 0x000fe2000000000a */
[--C-:B------:R-:W-:Y:S01]  /*7d10*/  HADD2.F32 R3, -RZ, R113.reuse.H0_H0 ;  /* 0x20000071ff037230 */ /* 0x100fe20000004100 */
[----:B------:R-:W-:Y:S01]  /*7d20*/  F2FP.F16.F32.PACK_AB R103, R9, R8 ;  /* 0x000000080967723e */ /* 0x000fe200000000ff */
[----:B------:R-:W-:Y:S01]  /*7d30*/  FFMA R11, R81, R80, R11 ;  /* 0x00000050510b7223 */ /* 0x000fe2000000000b */
[C---:B------:R-:W-:Y:S01]  /*7d40*/  FMUL R12, R76.reuse, R30 ;  /* 0x0000001e4c0c7220 */ /* 0x040fe20000400000 */
[----:B------:R-:W-:Y:S02]  /*7d50*/  HADD2.F32 R0, -RZ, R113.H1_H1 ;  /* 0x30000071ff007230 */ /* 0x000fe40000004100 */
[C---:B------:R-:W-:Y:S01]  /*7d60*/  FMUL R13, R76.reuse, R31 ;  /* 0x0000001f4c0d7220 */ /* 0x040fe20000400000 */
[----:B------:R2:W-:Y:S01]  /*7d70*/  STS.128 [R177+0x4400], R100 ;  /* 0x00440064b1007388 */ /* 0x0005e20000000c00 */
[----:B-1----:R-:W-:Y:S01]  /*7d80*/  F2FP.F16.F32.PACK_AB R84, R11, R10 ;  /* 0x0000000a0b54723e */ /* 0x002fe200000000ff */
[C---:B------:R-:W-:Y:S01]  /*7d90*/  FFMA R12, R81.reuse, R3, R12 ;  /* 0x00000003510c7223 */ /* 0x040fe2000000000c */
[----:B------:R-:W-:Y:S01]  /*7da0*/  FFMA R13, R81, R0, R13 ;  /* 0x00000000510d7223 */ /* 0x000fe2000000000d */
[--C-:B------:R-:W-:Y:S02]  /*7db0*/  HADD2.F32 R3, -RZ, R114.reuse.H0_H0 ;  /* 0x20000072ff037230 */ /* 0x100fe40000004100 */
        /* <DEDUP_REMOVED lines=25> */
[----:B------:R-:W-:Y:S01]  /*7f50*/  F2FP.F16.F32.PACK_AB R92, R19, R18 ;  /* 0x00000012135c723e */ /* 0x000fe200000000ff */
        /* <DEDUP_REMOVED lines=113> */
[----:B------:R-:W-:Y:S02]  /*8670*/  UIADD3 UR8, UP0, UPT, UR52, 0x680, URZ ;  /* 0x0000068034087890 */ /* 0x000fe4000ff1e0ff */
[----:B------:R-:W-:Y:S02]  /*8680*/  UIADD3 UR5, UPT, UPT, UR41, 0x40, URZ ;  /* 0x0000004029057890 */ /* 0x000fe4000fffe0ff */
[----:B------:R-:W-:Y:S02]  /*8690*/  UIADD3 UR4, UPT, UPT, UR48, 0x4400, URZ ;  /* 0x0000440030047890 */ /* 0x000fe4000fffe0ff */
[----:B------:R-:W-:Y:S01]  /*86a0*/  UIADD3.X UR9, UPT, UPT, URZ, UR53, URZ, UP0, !UPT ;  /* 0x00000035ff097290 */ /* 0x000fe200087fe4ff */
[----:B------:R-:W-:Y:S01]  /*86b0*/  UMOV UR6, UR42 ;  /* 0x0000002a00067c82 */ /* 0x000fe20008000000 */
[----:B------:R-:W-:Y:S07]  /*86c0*/  UMOV UR7, UR36 ;  /* 0x0000002400077c82 */ /* 0x000fee0008000000 */
[----:B------:R2:W-:Y:S01]  /*86d0*/  UTMASTG.3D [UR4], [UR8] ;  /* 0x00000004080073b5 */ /* 0x0005e20008010000 */
[----:B------:R0:W-:Y:S01]  /*86e0*/  UTMACMDFLUSH ;  /* 0x00000000000079b7 */ /* 0x0001e20000000000 */
[----:B--2---:R-:W-:Y:S04]  /*86f0*/  DEPBAR.LE SB0, 0x1 ;  /* 0x000080400000791a */ /* 0x004fe80000000000 */
.L_x_118:
[----:B------:R-:W-:Y:S05]  /*8700*/  BSYNC.RECONVERGENT B0 ;  /* 0x0000000000007941 */ /* 0x000fea0003800200 */
.L_x_117:
[----:B------:R-:W-:Y:S01]  /*8710*/  BAR.SYNC.DEFER_BLOCKING 0x1, 0x80 ;  /* 0x0042000000007b1d */ /* 0x000fe20000010000 */
[----:B------:R-:W-:Y:S01]  /*8720*/  ISETP.NE.AND P1, PT, R176, RZ, PT ;  /* 0x000000ffb000720c */ /* 0x000fe20003f25270 */
[----:B------:R-:W-:Y:S01]  /*8730*/  UISETP.GT.U32.AND UP0, UPT, UR50, -0x3, UPT ;  /* 0xfffffffd3200788c */ /* 0x000fe2000bf04070 */
[----:B------:R-:W-:Y:S11]  /*8740*/  LEA R4, R109, UR48, 0x3 ;  /* 0x000000306d047c11 */ /* 0x000ff6000f8e18ff */
        /* <DEDUP_REMOVED lines=11> */
.L_x_119:
        /* <DEDUP_REMOVED lines=11> */
[----:B--2---:R-:W-:Y:S01]  /*88b0*/  @P1 IMAD.IADD R0, R118, 0x1, R3 ;  /* 0x0000000176001824 */ /* 0x004fe200078e0203 */
[----:B------:R-:W-:Y:S06]  /*88c0*/  @P0 BRA `(.L_x_123) ;  /* 0x00000000000c0947 */ /* 0x000fec0003800000 */
[----:B------:R-:W-:Y:S04]  /*88d0*/  SHF.L.U32 R3, R167, 0x1f, RZ ;  /* 0x0000001fa7037819 */ /* 0x000fe800000006ff */
[----:B------:R-:W2:Y:S02]  /*88e0*/  SYNCS.PHASECHK.TRANS64.TRYWAIT P0, [R4+URZ+0x110], R3 ;  /* 0x00011003040075a7 */ /* 0x000ea400080011ff */
[----:B--2---:R-:W-:Y:S05]  /*88f0*/  @!P0 BRA `(.L_x_124) ;  /* 0x00000024001c8947 */ /* 0x004fea0003800000 */
.L_x_123:
[----:B------:R-:W-:Y:S05]  /*8900*/  BSYNC B0 ;  /* 0x0000000000007941 */ /* 0x000fea0003800000 */
.L_x_122:
[----:B------:R-:W-:Y:S11]  /*8910*/  ISETP.NE.AND P0, PT, R117, RZ, PT ;  /* 0x000000ff7500720c */ /* 0x000ff60003f05270 */
[----:B------:R-:W-:Y:S02]  /*8920*/  @!UPT UIADD3 URZ, UPT, UPT, URZ, URZ, URZ ;  /* 0x000000fffffff290 */ /* 0x000fe4000fffe0ff */
[----:B------:R3:W4:Y:S01]  /*8930*/  @P0 LDS.128 R88, [R109+UR48+0x400] ;  /* 0x000400306d580984 */ /* 0x0007220008000c00 */
[----:B--2---:R-:W-:Y:S01]  /*8940*/  @P0 IMAD.IADD R3, R116, 0x1, R5 ;  /* 0x0000000174030824 */ /* 0x004fe200078e0205 */
        /* <DEDUP_REMOVED lines=10> */
.L_x_121:
[----:B------:R-:W-:Y:S05]  /*89f0*/  BSYNC B1 ;  /* 0x0000000000017941 */ /* 0x000fea0003800000 */
.L_x_120:
        /* <DEDUP_REMOVED lines=21> */
.L_x_125:
[----:B------:R-:W-:Y:S01]  /*8b50*/  ISETP.NE.AND P0, PT, R170, RZ, PT ;  /* 0x000000ffaa00720c */ /* 0x000fe20003f05270 */
[----:B------:R-:W-:Y:S05]  /*8b60*/  WARPSYNC.ALL ;  /* 0x0000000000007948 */ /* 0x000fea0003800000 */
[----:B------:R-:W-:Y:S01]  /*8b70*/  R2UR UR4, R78 ;  /* 0x000000004e0472ca */ /* 0x000fe200000e0000 */
[--C-:B----4-:R-:W-:Y:S01]  /*8b80*/  HADD2.F32 R80, -RZ, R88.reuse.H0_H0 ;  /* 0x20000058ff507230 */ /* 0x110fe20000004100 */
[----:B------:R-:W-:Y:S01]  /*8b90*/  R2UR UR5, R108 ;  /* 0x000000006c0572ca */ /* 0x000fe200000e0000 */
[----:B------:R-:W-:Y:S01]  /*8ba0*/  HADD2.F32 R82, -RZ, R88.H1_H1 ;  /* 0x30000058ff527230 */ /* 0x000fe20000004100 */
[----:B------:R-:W-:Y:S01]  /*8bb0*/  BSSY.RECONVERGENT B0, `(.L_x_126) ;  /* 0x00000fd000007945 */ /* 0x000fe20003800200 */
[--C-:B------:R-:W-:Y:S02]  /*8bc0*/  HADD2.F32 R83, -RZ, R89.reuse.H0_H0 ;  /* 0x20000059ff537230 */ /* 0x100fe40000004100 */
[----:B-1----:R-:W-:Y:S02]  /*8bd0*/  HADD2.F32 R84, -RZ, R89.H1_H1 ;  /* 0x30000059ff547230 */ /* 0x002fe40000004100 */
[--C-:B------:R-:W-:Y:S02]  /*8be0*/  HADD2.F32 R85, -RZ, R90.reuse.H0_H0 ;  /* 0x2000005aff557230 */ /* 0x100fe40000004100 */
[----:B------:R-:W-:Y:S02]  /*8bf0*/  HADD2.F32 R86, -RZ, R90.H1_H1 ;  /* 0x3000005aff567230 */ /* 0x000fe40000004100 */
[----:B------:R-:W1:Y:S01]  /*8c00*/  LDTM.x64 R4, tmem[UR4+0x80] ;  /* 0x00008004000479ee */ /* 0x000e620008340000 */
[----:B------:R-:W-:Y:S01]  /*8c10*/  NOP ;  /* 0x0000000000007918 */ /* 0x000fe20000000000 */
[----:B------:R-:W-:Y:S01]  /*8c20*/  UIADD3 UR5, UPT, UPT, UR5, 0x180, URZ ;  /* 0x0000018005057890 */ /* 0x000fe2000fffe0ff */
[--C-:B------:R-:W-:Y:S02]  /*8c30*/  HADD2.F32 R87, -RZ, R91.reuse.H0_H0 ;  /* 0x2000005bff577230 */ /* 0x100fe40000004100 */
[----:B------:R-:W-:Y:S01]  /*8c40*/  HADD2.F32 R88, -RZ, R91.H1_H1 ;  /* 0x3000005bff587230 */ /* 0x000fe20000004100 */
[----:B------:R-:W-:Y:S01]  /*8c50*/  UPRMT UR5, UR37, 0x654, UR5 ;  /* 0x0000065425057896 */ /* 0x000fe20008000005 */
[--C-:B--2---:R-:W-:Y:S02]  /*8c60*/  HADD2.F32 R89, -RZ, R96.reuse.H0_H0 ;  /* 0x20000060ff597230 */ /* 0x104fe40000004100 */
[----:B------:R-:W-:Y:S02]  /*8c70*/  HADD2.F32 R90, -RZ, R96.H1_H1 ;  /* 0x30000060ff5a7230 */ /* 0x000fe40000004100 */
[--C-:B------:R-:W-:Y:S02]  /*8c80*/  HADD2.F32 R91, -RZ, R97.reuse.H0_H0 ;  /* 0x20000061ff5b7230 */ /* 0x100fe40000004100 */
[----:B------:R-:W-:Y:S02]  /*8c90*/  HADD2.F32 R92, -RZ, R97.H1_H1 ;  /* 0x30000061ff5c7230 */ /* 0x000fe40000004100 */
[----:B-1----:R-:W-:Y:S01]  /*8ca0*/  SYNCS.ARRIVE.TRANS64.RED.A1T0 RZ, [UR5], RZ ;  /* 0x000000ffffff79a7 */ /* 0x002fe20008100405 */
[--C-:B------:R-:W-:Y:S02]  /*8cb0*/  HADD2.F32 R93, -RZ, R98.reuse.H0_H0 ;  /* 0x20000062ff5d7230 */ /* 0x100fe40000004100 */
[----:B------:R-:W-:Y:S02]  /*8cc0*/  HADD2.F32 R94, -RZ, R98.H1_H1 ;  /* 0x30000062ff5e7230 */ /* 0x000fe40000004100 */
[--C-:B------:R-:W-:Y:S02]  /*8cd0*/  HADD2.F32 R95, -RZ, R99.reuse.H0_H0 ;  /* 0x20000063ff5f7230 */ /* 0x100fe40000004100 */
[----:B------:R-:W-:Y:S02]  /*8ce0*/  HADD2.F32 R96, -RZ, R99.H1_H1 ;  /* 0x30000063ff607230 */ /* 0x000fe40000004100 */
[C---:B------:R-:W-:Y:S01]  /*8cf0*/  FMUL R4, R76.reuse, R4 ;  /* 0x000000044c047220 */ /* 0x040fe20000400000 */
[C---:B------:R-:W-:Y:S01]  /*8d00*/  FMUL R5, R76.reuse, R5 ;  /* 0x000000054c057220 */ /* 0x040fe20000400000 */
[C---:B------:R-:W-:Y:S01]  /*8d10*/  FMUL R6, R76.reuse, R6 ;  /* 0x000000064c067220 */ /* 0x040fe20000400000 */
[C---:B------:R-:W-:Y:S01]  /*8d20*/  FMUL R7, R76.reuse, R7 ;  /* 0x000000074c077220 */ /* 0x040fe20000400000 */
[C---:B------:R-:W-:Y:S01]  /*8d30*/  FFMA R4, R81.reuse, R80, R4 ;  /* 0x0000005051047223 */ /* 0x040fe20000000004 */
[C---:B------:R-:W-:Y:S01]  /*8d40*/  FFMA R5, R81.reuse, R82, R5 ;  /* 0x0000005251057223 */ /* 0x040fe20000000005 */
[C---:B------:R-:W-:Y:S01]  /*8d50*/  FFMA R6, R81.reuse, R83, R6 ;  /* 0x0000005351067223 */ /* 0x040fe20000000006 */
[----:B------:R-:W-:Y:S01]  /*8d60*/  FFMA R7, R81, R84, R7 ;  /* 0x0000005451077223 */ /* 0x000fe20000000007 */
[C---:B------:R-:W-:Y:S01]  /*8d70*/  FMUL R8, R76.reuse, R8 ;  /* 0x000000084c087220 */ /* 0x040fe20000400000 */
[C---:B------:R-:W-:Y:S01]  /*8d80*/  FMUL R9, R76.reuse, R9 ;  /* 0x000000094c097220 */ /* 0x040fe20000400000 */
[----:B------:R-:W-:Y:S01]  /*8d90*/  F2FP.F16.F32.PACK_AB R4, R5, R4 ;  /* 0x000000040504723e */ /* 0x000fe200000000ff */
[C---:B------:R-:W-:Y:S01]  /*8da0*/  FMUL R10, R76.reuse, R10 ;  /* 0x0000000a4c0a7220 */ /* 0x040fe20000400000 */
[----:B------:R-:W-:Y:S01]  /*8db0*/  F2FP.F16.F32.PACK_AB R5, R7, R6 ;  /* 0x000000060705723e */ /* 0x000fe200000000ff */
[C---:B------:R-:W-:Y:S01]  /*8dc0*/  FFMA R8, R81.reuse, R85, R8 ;  /* 0x0000005551087223 */ /* 0x040fe20000000008 */
[C---:B------:R-:W-:Y:S01]  /*8dd0*/  FFMA R9, R81.reuse, R86, R9 ;  /* 0x0000005651097223 */ /* 0x040fe20000000009 */
[----:B------:R-:W-:Y:S01]  /*8de0*/  FFMA R10, R81, R87, R10 ;  /* 0x00000057510a7223 */ /* 0x000fe2000000000a */
[C---:B------:R-:W-:Y:S01]  /*8df0*/  FMUL R11, R76.reuse, R11 ;  /* 0x0000000b4c0b7220 */ /* 0x040fe20000400000 */
[C---:B------:R-:W-:Y:S01]  /*8e00*/  FMUL R0, R76.reuse, R12 ;  /* 0x0000000c4c007220 */ /* 0x040fe20000400000 */
[C---:B------:R-:W-:Y:S01]  /*8e10*/  FMUL R3, R76.reuse, R13 ;  /* 0x0000000d4c037220 */ /* 0x040fe20000400000 */
[----:B------:R-:W-:Y:S01]  /*8e20*/  F2FP.F16.F32.PACK_AB R6, R9, R8 ;  /* 0x000000080906723e */ /* 0x000fe200000000ff */
        /* <DEDUP_REMOVED lines=10> */
[----:B------:R1:W-:Y:S01]  /*8ed0*/  STS.128 [R178+UR48+0x8400], R4 ;  /* 0x00840004b2007988 */ /* 0x0003e20008000c30 */
[----:B------:R-:W-:Y:S01]  /*8ee0*/  FFMA R12, R81, R93, R12 ;  /* 0x0000005d510c7223 */ /* 0x000fe2000000000c */
[C---:B------:R-:W-:Y:S01]  /*8ef0*/  FMUL R13, R76.reuse, R17 ;  /* 0x000000114c0d7220 */ /* 0x040fe20000400000 */
[C---:B------:R-:W-:Y:S01]  /*8f00*/  FMUL R18, R76.reuse, R18 ;  /* 0x000000124c127220 */ /* 0x040fe20000400000 */
[----:B------:R-:W-:Y:S01]  /*8f10*/  F2FP.F16.F32.PACK_AB R9, R15, R14 ;  /* 0x0000000e0f09723e */ /* 0x000fe200000000ff */
[--C-:B------:R-:W-:Y:S02]  /*8f20*/  HADD2.F32 R97, -RZ, R104.reuse.H0_H0 ;  /* 0x20000068ff617230 */ /* 0x100fe40000004100 */
[C---:B------:R-:W-:Y:S01]  /*8f30*/  FFMA R13, R81.reuse, R94, R13 ;  /* 0x0000005e510d7223 */ /* 0x040fe2000000000d */
[----:B------:R-:W-:Y:S01]  /*8f40*/  FFMA R18, R81, R95, R18 ;  /* 0x0000005f51127223 */ /* 0x000fe20000000012 */
[C---:B------:R-:W-:Y:S01]  /*8f50*/  FMUL R19, R76.reuse, R19 ;  /* 0x000000134c137220 */ /* 0x040fe20000400000 */
[----:B------:R-:W-:Y:S02]  /*8f60*/  HADD2.F32 R98, -RZ, R104.H1_H1 ;  /* 0x30000068ff627230 */ /* 0x000fe40000004100 */
[C---:B------:R-:W-:Y:S01]  /*8f70*/  FMUL R16, R76.reuse, R20 ;  /* 0x000000144c107220 */ /* 0x040fe20000400000 */
[----:B------:R-:W-:Y:S01]  /*8f80*/  F2FP.F16.F32.PACK_AB R10, R13, R12 ;  /* 0x0000000c0d0a723e */ /* 0x000fe200000000ff */
[C---:B------:R-:W-:Y:S01]  /*8f90*/  FFMA R19, R81.reuse, R96, R19 ;  /* 0x0000006051137223 */ /* 0x040fe20000000013 */
[--C-:B------:R-:W-:Y:S02]  /*8fa0*/  HADD2.F32 R99, -RZ, R105.reuse.H0_H0 ;  /* 0x20000069ff637230 */ /* 0x100fe40000004100 */
[----:B------:R-:W-:Y:S01]  /*8fb0*/  FFMA R16, R81, R97, R16 ;  /* 0x0000006151107223 */ /* 0x000fe20000000010 */
[C---:B------:R-:W-:Y:S01]  /*8fc0*/  FMUL R17, R76.reuse, R21 ;  /* 0x000000154c117220 */ /* 0x040fe20000400000 */
[----:B------:R-:W-:Y:S01]  /*8fd0*/  HADD2.F32 R100, -RZ, R105.H1_H1 ;  /* 0x30000069ff647230 */ /* 0x000fe20000004100 */
[----:B------:R-:W-:Y:S01]  /*8fe0*/  F2FP.F16.F32.PACK_AB R11, R19, R18 ;  /* 0x00000012130b723e */ /* 0x000fe200000000ff */
[C---:B------:R-:W-:Y:S01]  /*8ff0*/  FMUL R22, R76.reuse, R22 ;  /* 0x000000164c167220 */ /* 0x040fe20000400000 */
[C---:B------:R-:W-:Y:S01]  /*9000*/  FFMA R17, R81.reuse, R98, R17 ;  /* 0x0000006251117223 */ /* 0x040fe20000000011 */
[--C-:B------:R-:W-:Y:S02]  /*9010*/  HADD2.F32 R101, -RZ, R106.reuse.H0_H0 ;  /* 0x2000006aff657230 */ /* 0x100fe40000004100 */
[C---:B------:R-:W-:Y:S01]  /*9020*/  FMUL R23, R76.reuse, R23 ;  /* 0x000000174c177220 */ /* 0x040fe20000400000 */
[----:B------:R1:W-:Y:S01]  /*9030*/  STS.128 [R179+0x8400], R8 ;  /* 0x00840008b3007388 */ /* 0x0003e20000000c00 */
[----:B------:R-:W-:Y:S01]  /*9040*/  FFMA R22, R81, R99, R22 ;  /* 0x0000006351167223 */ /* 0x000fe20000000016 */
[----:B------:R-:W-:Y:S01]  /*9050*/  F2FP.F16.F32.PACK_AB R16, R17, R16 ;  /* 0x000000101110723e */ /* 0x000fe200000000ff */
[----:B------:R-:W-:Y:S01]  /*9060*/  FFMA R23, R81, R100, R23 ;  /* 0x0000006451177223 */ /* 0x000fe20000000017 */
[----:B------:R-:W-:Y:S02]  /*9070*/  HADD2.F32 R102, -RZ, R106.H1_H1 ;  /* 0x3000006aff667230 */ /* 0x000fe40000004100 */
        /* <DEDUP_REMOVED lines=22> */
[--C-:B------:R-:W-:Y:S01]  /*91e0*/  HADD2.F32 R109, -RZ, R114.reuse.H0_H0 ;  /* 0x20000072ff6d7230 */ /* 0x100fe20000004100 */
[----:B------:R1:W-:Y:S01]  /*91f0*/  STS.128 [R177+0x8400], R16 ;  /* 0x00840010b1007388 */ /* 0x0003e20000000c00 */
        /* <DEDUP_REMOVED lines=69> */
[C---:B------:R-:W-:Y:S01]  /*9650*/  FFMA R45, R81.reuse, R126, R45 ;  /* 0x0000007e512d7223 */ /* 0x040fe2000000002d */
[C---:B------:R-:W-:Y:S01]  /*9660*/  FMUL R50, R76.reuse, R50 ;  /* 0x000000324c327220 */ /* 0x040fe20000400000 */
[--C-:B------:R-:W-:Y:S02]  /*9670*/  HADD2.F32 R129, -RZ, R136.reuse.H0_H0 ;  /* 0x20000088ff817230 */ /* 0x100fe40000004100 */
[C---:B------:R-:W-:Y:S01]  /*9680*/  FMUL R51, R76.reuse, R51 ;  /* 0x000000334c337220 */ /* 0x040fe20000400000 */
[----:B------:R-:W-:Y:S02]  /*9690*/  HADD2.F32 R130, -RZ, R136.H1_H1 ;  /* 0x30000088ff827230 */ /* 0x000fe40000004100 */
[C---:B------:R-:W-:Y:S01]  /*96a0*/  FMUL R48, R76.reuse, R52 ;  /* 0x000000344c307220 */ /* 0x040fe20000400000 */
[--C-:B------:R-:W-:Y:S02]  /*96b0*/  HADD2.F32 R131, -RZ, R137.reuse.H0_H0 ;  /* 0x20000089ff837230 */ /* 0x100fe40000004100 */
[C---:B------:R-:W-:Y:S01]  /*96c0*/  FMUL R49, R76.reuse, R53 ;  /* 0x000000354c317220 */ /* 0x040fe20000400000 */
[C---:B------:R-:W-:Y:S01]  /*96d0*/  FFMA R50, R81.reuse, R127, R50 ;  /* 0x0000007f51327223 */ /* 0x040fe20000000032 */
[----:B------:R-:W-:Y:S02]  /*96e0*/  HADD2.F32 R132, -RZ, R137.H1_H1 ;  /* 0x30000089ff847230 */ /* 0x000fe40000004100 */
[C---:B------:R-:W-:Y:S01]  /*96f0*/  FMUL R54, R76.reuse, R54 ;  /* 0x000000364c367220 */ /* 0x040fe20000400000 */
[C---:B------:R-:W-:Y:S01]  /*9700*/  FFMA R51, R81.reuse, R128, R51 ;  /* 0x0000008051337223 */ /* 0x040fe20000000033 */
        /* <DEDUP_REMOVED lines=11> */
[----:B------:R-:W-:Y:S01]  /*97c0*/  FFMA R55, R81, R132, R55 ;  /* 0x0000008451377223 */ /* 0x000fe20000000037 */
[--C-:B------:R-:W-:Y:S02]  /*97d0*/  HADD2.F32 R137, -RZ, R144.reuse.H0_H0 ;  /* 0x20000090ff897230 */ /* 0x100fe40000004100 */
[C---:B------:R-:W-:Y:S01]  /*97e0*/  FMUL R59, R76.reuse, R59 ;  /* 0x0000003b4c3b7220 */ /* 0x040fe20000400000 */
[----:B------:R-:W-:Y:S01]  /*97f0*/  F2FP.F16.F32.PACK_AB R42, R45, R44 ;  /* 0x0000002c2d2a723e */ /* 0x000fe200000000ff */
[----:B------:R-:W-:Y:S01]  /*9800*/  FFMA R52, R81, R133, R52 ;  /* 0x0000008551347223 */ /* 0x000fe20000000034 */
[----:B------:R-:W-:Y:S01]  /*9810*/  F2FP.F16.F32.PACK_AB R43, R51, R50 ;  /* 0x00000032332b723e */ /* 0x000fe200000000ff */
[----:B------:R-:W-:Y:S02]  /*9820*/  HADD2.F32 R138, -RZ, R144.H1_H1 ;  /* 0x30000090ff8a7230 */ /* 0x000fe40000004100 */
[C---:B------:R-:W-:Y:S01]  /*9830*/  FMUL R56, R76.reuse, R60 ;  /* 0x0000003c4c387220 */ /* 0x040fe20000400000 */
[C---:B------:R-:W-:Y:S01]  /*9840*/  FFMA R53, R81.reuse, R134, R53 ;  /* 0x0000008651357223 */ /* 0x040fe20000000035 */
[--C-:B------:R-:W-:Y:S01]  /*9850*/  HADD2.F32 R139, -RZ, R145.reuse.H0_H0 ;  /* 0x20000091ff8b7230 */ /* 0x100fe20000004100 */
[----:B------:R1:W-:Y:S01]  /*9860*/  STS.128 [R182+0x8400], R40 ;  /* 0x00840028b6007388 */ /* 0x0003e20000000c00 */
        /* <DEDUP_REMOVED lines=13> */
[----:B------:R-:W-:Y:S01]  /*9940*/  FFMA R62, R81, R139, R62 ;  /* 0x0000008b513e7223 */ /* 0x000fe2000000003e */
[----:B------:R-:W-:Y:S02]  /*9950*/  HADD2.F32 R144, -RZ, R147.H1_H1 ;  /* 0x30000093ff907230 */ /* 0x000fe40000004100 */
[C---:B------:R-:W-:Y:S01]  /*9960*/  FMUL R66, R76.reuse, R66 ;  /* 0x000000424c427220 */ /* 0x040fe20000400000 */
[----:B------:R-:W-:Y:S01]  /*9970*/  F2FP.F16.F32.PACK_AB R48, R49, R48 ;  /* 0x000000303130723e */ /* 0x000fe200000000ff */
[----:B------:R-:W-:Y:S01]  /*9980*/  FFMA R63, R81, R140, R63 ;  /* 0x0000008c513f7223 */ /* 0x000fe2000000003f */
[----:B------:R-:W-:Y:S01]  /*9990*/  FMUL R67, R76, R67 ;  /* 0x000000434c437220 */ /* 0x000fe20000400000 */
[----:B------:R-:W-:Y:S01]  /*99a0*/  F2FP.F16.F32.PACK_AB R49, R55, R54 ;  /* 0x000000363731723e */ /* 0x000fe200000000ff */
[----:B------:R-:W-:Y:S01]  /*99b0*/  FFMA R60, R81, R141, R60 ;  /* 0x0000008d513c7223 */ /* 0x000fe2000000003c */
[----:B------:R-:W-:Y:S01]  /*99c0*/  F2FP.F16.F32.PACK_AB R50, R53, R52 ;  /* 0x000000343532723e */ /* 0x000fe200000000ff */
[----:B------:R-:W-:Y:S01]  /*99d0*/  FFMA R61, R81, R142, R61 ;  /* 0x0000008e513d7223 */ /* 0x000fe2000000003d */
[----:B------:R-:W-:Y:S01]  /*99e0*/  F2FP.F16.F32.PACK_AB R51, R59, R58 ;  /* 0x0000003a3b33723e */ /* 0x000fe200000000ff */
[C---:B------:R-:W-:Y:S01]  /*99f0*/  FFMA R66, R81.reuse, R143, R66 ;  /* 0x0000008f51427223 */ /* 0x040fe20000000042 */
[----:B------:R-:W-:Y:S01]  /*9a00*/  FFMA R67, R81, R144, R67 ;  /* 0x0000009051437223 */ /* 0x000fe20000000043 */
[----:B------:R-:W-:Y:S02]  /*9a10*/  F2FP.F16.F32.PACK_AB R56, R57, R56 ;  /* 0x000000383938723e */ /* 0x000fe400000000ff */
[----:B------:R1:W-:Y:S01]  /*9a20*/  STS.128 [R174+0x8400], R48 ;  /* 0x00840030ae007388 */ /* 0x0003e20000000c00 */
[----:B------:R-:W-:Y:S02]  /*9a30*/  F2FP.F16.F32.PACK_AB R57, R63, R62 ;  /* 0x0000003e3f39723e */ /* 0x000fe400000000ff */
        /* <DEDUP_REMOVED lines=20> */
.L_x_127:
[----:B------:R-:W-:Y:S05]  /*9b80*/  BSYNC.RECONVERGENT B0 ;  /* 0x0000000000007941 */ /* 0x000fea0003800200 */
.L_x_126:
[----:B------:R-:W-:Y:S01]  /*9b90*/  BAR.SYNC.DEFER_BLOCKING 0x1, 0x80 ;  /* 0x0042000000007b1d */ /* 0x000fe20000010000 */
[----:B------:R-:W-:Y:S01]  /*9ba0*/  UIADD3 UR4, UPT, UPT, UR50, 0x1, URZ ;  /* 0x0000000132047890 */ /* 0x000fe2000fffe0ff */
[----:B------:R-:W-:Y:S03]  /*9bb0*/  IADD3 R79, PT, PT, R79, 0x1, RZ ;  /* 0x000000014f4f7810 */ /* 0x000fe60007ffe0ff */
[----:B------:R-:W-:Y:S09]  /*9bc0*/  UISETP.GT.U32.AND UP0, UPT, UR4, -0x3, UPT ;  /* 0xfffffffd0400788c */ /* 0x000ff2000bf04070 */
[----:B------:R-:W-:Y:S05]  /*9bd0*/  BRA.U UP0, `(.L_x_128) ;  /* 0x0000000100287547 */ /* 0x000fea000b800000 */
[----:B------:R-:W-:Y:S01]  /*9be0*/  ISETP.NE.AND P0, PT, R176, RZ, PT ;  /* 0x000000ffb000720c */ /* 0x000fe20003f05270 */
[----:B------:R-:W-:Y:S01]  /*9bf0*/  IMAD.U32 R3, RZ, RZ, UR49 ;  /* 0x00000031ff037e24 */ /* 0x000fe2000f8e00ff */
[----:B------:R-:W-:Y:S01]  /*9c00*/  UIADD3 UR49, UPT, UPT, UR49, 0x1, URZ ;  /* 0x0000000131317890 */ /* 0x000fe2000fffe0ff */
[----:B------:R-:W-:Y:S03]  /*9c10*/  IMAD.U32 R0, RZ, RZ, UR37 ;  /* 0x00000025ff007e24 */ /* 0x000fe6000f8e00ff */
[----:B------:R-:W-:Y:S04]  /*9c20*/  UISETP.NE.AND UP0, UPT, UR49, 0x3, UPT ;  /* 0x000000033100788c */ /* 0x000fe8000bf05270 */
[----:B------:R-:W-:Y:S03]  /*9c30*/  USEL UR49, UR49, URZ, UP0 ;  /* 0x000000ff31317287 */ /* 0x000fe60008000000 */
[----:B------:R-:W-:Y:S05]  /*9c40*/  @P0 LEA R3, R3, UR48, 0x3 ;  /* 0x0000003003030c11 */ /* 0x000fea000f8e18ff */
[----:B------:R-:W-:Y:S05]  /*9c50*/  @P0 VIADD R3, R3, 0x128 ;  /* 0x0000012803030836 */ /* 0x000fea0000000000 */
[----:B------:R-:W-:Y:S04]  /*9c60*/  @P0 PRMT R0, R0, 0x654, R3 ;  /* 0x0000065400000816 */ /* 0x000fe80000000003 */
[----:B------:R2:W-:Y:S03]  /*9c70*/  @P0 SYNCS.ARRIVE.TRANS64.RED.A1T0 RZ, [R0+URZ], RZ ;  /* 0x000000ff00ff09a7 */ /* 0x0005e600081004ff */
.L_x_128:
[----:B------:R-:W-:Y:S01]  /*9c80*/  ISETP.NE.AND P2, PT, R171, RZ, PT ;  /* 0x000000ffab00720c */ /* 0x000fe20003f45270 */
[----:B------:R-:W-:Y:S01]  /*9c90*/  UIADD3 UR50, UPT, UPT, UR50, 0x3, URZ ;  /* 0x0000000332327890 */ /* 0x000fe2000fffe0ff */
[----:B------:R-:W-:Y:S01]  /*9ca0*/  ISETP.NE.AND P0, PT, R173, 0x2, PT ;  /* 0x00000002ad00780c */ /* 0x000fe20003f05270 */
[----:B------:R-:W-:Y:S01]  /*9cb0*/  IMAD.IADD R20, R75, 0x1, R154 ;  /* 0x000000014b147824 */ /* 0x000fe200078e029a */
[----:B------:R-:W-:Y:S01]  /*9cc0*/  ISETP.NE.AND P1, PT, R79, 0x2, PT ;  /* 0x000000024f00780c */ /* 0x000fe20003f25270 */
[----:B------:R-:W-:Y:S01]  /*9cd0*/  IMAD.IADD R21, R77, 0x1, R156 ;  /* 0x000000014d157824 */ /* 0x000fe200078e029c */
[----:B--2---:R-:W-:Y:S02]  /*9ce0*/  SEL R0, RZ, 0x1, P0 ;  /* 0x00000001ff007807 */ /* 0x004fe40000000000 */
[----:B------:R-:W-:Y:S02]  /*9cf0*/  SEL R3, RZ, 0x1, P1 ;  /* 0x00000001ff037807 */ /* 0x000fe40000800000 */
[----:B------:R-:W-:Y:S02]  /*9d00*/  LOP3.LUT R165, R165, R0, RZ, 0x3c, !PT ;  /* 0x00000000a5a57212 */ /* 0x000fe400078e3cff */
[----:B------:R-:W-:Y:S02]  /*9d10*/  LOP3.LUT R166, R166, R3, RZ, 0x3c, !PT ;  /* 0x00000003a6a67212 */ /* 0x000fe400078e3cff */
[----:B------:R-:W-:Y:S02]  /*9d20*/  @P2 R2UR UR36, R164 ;  /* 0x00000000a42422ca */ /* 0x000fe400000e0000 */
[----:B------:R-:W-:Y:S02]  /*9d30*/  SEL R173, R173, RZ, P0 ;  /* 0x000000ffadad7207 */ /* 0x000fe40000000000 */
[----:B------:R-:W-:Y:S01]  /*9d40*/  SEL R79, R79, RZ, P1 ;  /* 0x000000ff4f4f7207 */ /* 0x000fe20000800000 */
[----:B------:R-:W-:Y:S10]  /*9d50*/  @P2 BRA `(.L_x_129) ;  /* 0xffffffb400042947 */ /* 0x000ff4000383ffff */
[----:B------:R-:W-:-:S09]  /*9d60*/  UISETP.NE.AND UP0, UPT, UR51, URZ, UPT ;  /* 0x000000ff3300728c */ /* 0x000fd2000bf05270 */
[----:B------:R-:W-:Y:S05]  /*9d70*/  BRA.U !UP0, `(.L_x_130) ;  /* 0x0000000108487547 */ /* 0x000fea000b800000 */
[----:B------:R-:W2:Y:S02]  /*9d80*/  LDCU.64 UR4, c[0x0][0x890] ;  /* 0x00011200ff0477ac */ /* 0x000ea40008000a00 */
[----:B--2---:R-:W-:-:S04]  /*9d90*/  UISETP.NE.U32.AND UP0, UPT, UR4, URZ, UPT ;  /* 0x000000ff0400728c */ /* 0x004fc8000bf05070 */
[----:B------:R-:W-:-:S09]  /*9da0*/  UISETP.NE.AND.EX UP0, UPT, UR5, URZ, UPT, UP0 ;  /* 0x000000ff0500728c */ /* 0x000fd2000bf05300 */
[----:B------:R-:W-:Y:S05]  /*9db0*/  BRA.U UP0, `(.L_x_131) ;  /* 0x00000001000c7547 */ /* 0x000fea000b800000 */
[----:B------:R-:W-:-:S13]  /*9dc0*/  FSETP.NEU.AND P0, PT, R81, RZ, PT ;  /* 0x000000ff5100720b */ /* 0x000fda0003f0d000 */
[----:B------:R-:W-:Y:S05]  /*9dd0*/  @!P0 EXIT ;  /* 0x000000000000894d */ /* 0x000fea0003800000 */
[----:B------:R-:W-:Y:S05]  /*9de0*/  BRA `(.L_x_130) ;  /* 0x00000000002c7947 */ /* 0x000fea0003800000 */
.L_x_131:
[----:B------:R-:W-:Y:S01]  /*9df0*/  ISETP.NE.AND P0, PT, R172, RZ, PT ;  /* 0x000000ffac00720c */ /* 0x000fe20003f05270 */
[----:B------:R-:W-:-:S12]  /*9e00*/  BSSY.RECONVERGENT B0, `(.L_x_130) ;  /* 0x0000009000007945 */ /* 0x000fd80003800200 */
[----:B------:R-:W-:Y:S05]  /*9e10*/  @P0 BRA `(.L_x_132) ;  /* 0x0000000000140947 */ /* 0x000fea0003800000 */
[----:B------:R-:W2:Y:S02]  /*9e20*/  LDCU.64 UR4, c[0x0][0x888] ;  /* 0x00011100ff0477ac */ /* 0x000ea40008000a00 */
[----:B--2---:R-:W-:-:S04]  /*9e30*/  ISETP.NE.U32.AND P0, PT, RZ, UR4, PT ;  /* 0x00000004ff007c0c */ /* 0x004fc8000bf05070 */
[----:B------:R-:W-:-:S13]  /*9e40*/  ISETP.NE.AND.EX P0, PT, RZ, UR5, PT, P0 ;  /* 0x00000005ff007c0c */ /* 0x000fda000bf05300 */
[----:B------:R-:W-:Y:S05]  /*9e50*/  @!P0 EXIT ;  /* 0x000000000000894d */ /* 0x000fea0003800000 */
[----:B------:R-:W-:Y:S05]  /*9e60*/  BRA `(.L_x_133) ;  /* 0x0000000000087947 */ /* 0x000fea0003800000 */
.L_x_132:
[----:B------:R-:W-:-:S13]  /*9e70*/  FSETP.NEU.AND P0, PT, R81, RZ, PT ;  /* 0x000000ff5100720b */ /* 0x000fda0003f0d000 */
[----:B------:R-:W-:Y:S05]  /*9e80*/  @!P0 EXIT ;  /* 0x000000000000894d */ /* 0x000fea0003800000 */
.L_x_133:
[----:B------:R-:W-:Y:S05]  /*9e90*/  BSYNC.RECONVERGENT B0 ;  /* 0x0000000000007941 */ /* 0x000fea0003800200 */
.L_x_130:
[----:B------:R-:W-:Y:S01]  /*9ea0*/  ULEA UR4, UR49, UR48, 0x3 ;  /* 0x0000003031047291 */ /* 0x000fe2000f8e18ff */
[----:B------:R-:W-:-:S04]  /*9eb0*/  DEPBAR.LE SB0, 0x0 ;  /* 0x000080000000791a */ /* 0x000fc80000000000 */
[----:B------:R-:W-:-:S04]  /*9ec0*/  UIADD3 UR4, UPT, UPT, UR4, 0x128, URZ ;  /* 0x0000012804047890 */ /* 0x000fc8000fffe0ff */
[----:B------:R-:W-:-:S09]  /*9ed0*/  UPRMT UR4, UR37, 0x654, UR4 ;  /* 0x0000065425047896 */ /* 0x000fd20008000004 */
[----:B------:R-:W-:Y:S01]  /*9ee0*/  SYNCS.ARRIVE.TRANS64.RED.A1T0 RZ, [UR4], RZ ;  /* 0x000000ffffff79a7 */ /* 0x000fe20008100404 */
[----:B------:R-:W-:Y:S05]  /*9ef0*/  EXIT ;  /* 0x000000000000794d */ /* 0x000fea0003800000 */
.L_x_20:
[----:B--2---:R2:W1:Y:S02]  /*9f00*/  SYNCS.PHASECHK.TRANS64.TRYWAIT P0, [R3+URZ+0x1a0], R2 ;  /* 0x0001a002030075a7 */ /* 0x00446400080011ff */
[----:B-1----:R-:W-:Y:S05]  /*9f10*/  @!P0 NANOSLEEP.SYNCS 0x989680 ;  /* 0x009896800000895d */ /* 0x002fea0003900000 */
[----:B------:R-:W1:Y:S02]  /*9f20*/  @!P0 SYNCS.PHASECHK.TRANS64 P0, [R3+URZ+0x1a0], R2 ;  /* 0x0001a002030085a7 */ /* 0x000e6400080010ff */
[----:B-1----:R-:W-:Y:S05]  /*9f30*/  @!P0 BRA `(.L_x_20) ;  /* 0xfffffffc00f08947 */ /* 0x002fea000383ffff */
[----:B------:R-:W-:Y:S05]  /*9f40*/  BRA `(.L_x_134) ;  /* 0xffffff7800047947 */ /* 0x000fea000383ffff */
.L_x_23:
[----:B-1----:R-:W-:Y:S07]  /*9f50*/  MOV R2, UR33 ;  /* 0x0000002100027c02 */ /* 0x002fee0008000f00 */
.L_x_135:
[----:B-1----:R1:W2:Y:S02]  /*9f60*/  SYNCS.PHASECHK.TRANS64.TRYWAIT P0, [R2+URZ+0x88], R5 ;  /* 0x00008805020075a7 */ /* 0x0022a400080011ff */
[----:B--2---:R-:W-:Y:S05]  /*9f70*/  @!P0 NANOSLEEP.SYNCS 0x989680 ;  /* 0x009896800000895d */ /* 0x004fea0003900000 */
[----:B------:R-:W2:Y:S02]  /*9f80*/  @!P0 SYNCS.PHASECHK.TRANS64 P0, [R2+URZ+0x88], R5 ;  /* 0x00008805020085a7 */ /* 0x000ea400080010ff */
[----:B--2---:R-:W-:Y:S05]  /*9f90*/  @!P0 BRA `(.L_x_135) ;  /* 0xfffffffc00f08947 */ /* 0x004fea000383ffff */
[----:B------:R-:W-:Y:S05]  /*9fa0*/  BRA `(.L_x_22) ;  /* 0xffffff7800547947 */ /* 0x000fea000383ffff */
.L_x_29:
[----:B-1----:R-:W-:Y:S07]  /*9fb0*/  MOV R2, UR17 ;  /* 0x0000001100027c02 */ /* 0x002fee0008000f00 */
.L_x_136:
[----:B-1----:R1:W2:Y:S02]  /*9fc0*/  SYNCS.PHASECHK.TRANS64.TRYWAIT P0, [R2+URZ+0x88], R5 ;  /* 0x00008805020075a7 */ /* 0x0022a400080011ff */
[----:B--2---:R-:W-:Y:S05]  /*9fd0*/  @!P0 NANOSLEEP.SYNCS 0x989680 ;  /* 0x009896800000895d */ /* 0x004fea0003900000 */
[----:B------:R-:W2:Y:S02]  /*9fe0*/  @!P0 SYNCS.PHASECHK.TRANS64 P0, [R2+URZ+0x88], R5 ;  /* 0x00008805020085a7 */ /* 0x000ea400080010ff */
[----:B--2---:R-:W-:Y:S05]  /*9ff0*/  @!P0 BRA `(.L_x_136) ;  /* 0xfffffffc00f08947 */ /* 0x004fea000383ffff */
[----:B------:R-:W-:Y:S05]  /*a000*/  BRA `(.L_x_28) ;  /* 0xffffff7800fc7947 */ /* 0x000fea000383ffff */
.L_x_33:
[----:B-1----:R1:W2:Y:S02]  /*a010*/  SYNCS.PHASECHK.TRANS64.TRYWAIT P0, [R2+URZ+0x150], R3 ;  /* 0x00015003020075a7 */ /* 0x0022a400080011ff */
[----:B--2---:R-:W-:Y:S05]  /*a020*/  @!P0 NANOSLEEP.SYNCS 0x989680 ;  /* 0x009896800000895d */ /* 0x004fea0003900000 */
[----:B------:R-:W2:Y:S02]  /*a030*/  @!P0 SYNCS.PHASECHK.TRANS64 P0, [R2+URZ+0x150], R3 ;  /* 0x00015003020085a7 */ /* 0x000ea400080010ff */
[----:B--2---:R-:W-:Y:S05]  /*a040*/  @!P0 BRA `(.L_x_33) ;  /* 0xfffffffc00f08947 */ /* 0x004fea000383ffff */
[----:B------:R-:W-:Y:S05]  /*a050*/  BRA `(.L_x_137) ;  /* 0xffffff7c008c7947 */ /* 0x000fea000383ffff */
.L_x_37:
[----:B----4-:R-:W-:-:S07]  /*a060*/  MOV R0, UR5 ;  /* 0x0000000500007c02 */ /* 0x010fce0008000f00 */
.L_x_138:
[----:B-1----:R1:W2:Y:S02]  /*a070*/  SYNCS.PHASECHK.TRANS64.TRYWAIT P0, [R0+URZ], R3 ;  /* 0x00000003000075a7 */ /* 0x0022a400080011ff */
[----:B--2---:R-:W-:Y:S05]  /*a080*/  @!P0 NANOSLEEP.SYNCS 0x989680 ;  /* 0x009896800000895d */ /* 0x004fea0003900000 */
[----:B------:R-:W2:Y:S02]  /*a090*/  @!P0 SYNCS.PHASECHK.TRANS64 P0, [R0+URZ], R3 ;  /* 0x00000003000085a7 */ /* 0x000ea400080010ff */
[----:B--2---:R-:W-:Y:S05]  /*a0a0*/  @!P0 BRA `(.L_x_138) ;  /* 0xfffffffc00f08947 */ /* 0x004fea000383ffff */
[----:B------:R-:W-:Y:S05]  /*a0b0*/  BRA `(.L_x_139) ;  /* 0xffffff8000fc7947 */ /* 0x000fea000383ffff */
.L_x_38:
[----:B----4-:R-:W-:-:S07]  /*a0c0*/  MOV R0, UR5 ;  /* 0x0000000500007c02 */ /* 0x010fce0008000f00 */
.L_x_140:
[----:B-1----:R1:W2:Y:S02]  /*a0d0*/  SYNCS.PHASECHK.TRANS64.TRYWAIT P0, [R0+URZ], R3 ;  /* 0x00000003000075a7 */ /* 0x0022a400080011ff */
[----:B--2---:R-:W-:Y:S05]  /*a0e0*/  @!P0 NANOSLEEP.SYNCS 0x989680 ;  /* 0x009896800000895d */ /* 0x004fea0003900000 */
[----:B------:R-:W2:Y:S02]  /*a0f0*/  @!P0 SYNCS.PHASECHK.TRANS64 P0, [R0+URZ], R3 ;  /* 0x00000003000085a7 */ /* 0x000ea400080010ff */
[----:B--2---:R-:W-:Y:S05]  /*a100*/  @!P0 BRA `(.L_x_140) ;  /* 0xfffffffc00f08947 */ /* 0x004fea000383ffff */
[----:B------:R-:W-:Y:S05]  /*a110*/  BRA `(.L_x_141) ;  /* 0xffffff8400087947 */ /* 0x000fea000383ffff */
.L_x_39:
[----:B----4-:R-:W-:-:S07]  /*a120*/  MOV R0, UR5 ;  /* 0x0000000500007c02 */ /* 0x010fce0008000f00 */
.L_x_142:
[----:B-1----:R1:W2:Y:S02]  /*a130*/  SYNCS.PHASECHK.TRANS64.TRYWAIT P0, [R0+URZ], R3 ;  /* 0x00000003000075a7 */ /* 0x0022a400080011ff */
[----:B--2---:R-:W-:Y:S05]  /*a140*/  @!P0 NANOSLEEP.SYNCS 0x989680 ;  /* 0x009896800000895d */ /* 0x004fea0003900000 */
[----:B------:R-:W2:Y:S02]  /*a150*/  @!P0 SYNCS.PHASECHK.TRANS64 P0, [R0+URZ], R3 ;  /* 0x00000003000085a7 */ /* 0x000ea400080010ff */
[----:B--2---:R-:W-:Y:S05]  /*a160*/  @!P0 BRA `(.L_x_142) ;  /* 0xfffffffc00f08947 */ /* 0x004fea000383ffff */
[----:B------:R-:W-:Y:S05]  /*a170*/  BRA `(.L_x_143) ;  /* 0xffffff8400147947 */ /* 0x000fea000383ffff */
.L_x_40:
[----:B----4-:R-:W-:-:S07]  /*a180*/  MOV R0, UR5 ;  /* 0x0000000500007c02 */ /* 0x010fce0008000f00 */
.L_x_144:
[----:B-1----:R1:W2:Y:S02]  /*a190*/  SYNCS.PHASECHK.TRANS64.TRYWAIT P0, [R0+URZ], R3 ;  /* 0x00000003000075a7 */ /* 0x0022a400080011ff */
[----:B--2---:R-:W-:Y:S05]  /*a1a0*/  @!P0 NANOSLEEP.SYNCS 0x989680 ;  /* 0x009896800000895d */ /* 0x004fea0003900000 */
[----:B------:R-:W2:Y:S02]  /*a1b0*/  @!P0 SYNCS.PHASECHK.TRANS64 P0, [R0+URZ], R3 ;  /* 0x00000003000085a7 */ /* 0x000ea400080010ff */
[----:B--2---:R-:W-:Y:S05]  /*a1c0*/  @!P0 BRA `(.L_x_144) ;  /* 0xfffffffc00f08947 */ /* 0x004fea000383ffff */
[----:B------:R-:W-:Y:S05]  /*a1d0*/  BRA `(.L_x_145) ;  /* 0xffffff8400207947 */ /* 0x000fea000383ffff */
.L_x_41:
[----:B----4-:R-:W-:-:S07]  /*a1e0*/  MOV R0, UR5 ;  /* 0x0000000500007c02 */ /* 0x010fce0008000f00 */
.L_x_146:
[----:B-1----:R1:W2:Y:S02]  /*a1f0*/  SYNCS.PHASECHK.TRANS64.TRYWAIT P0, [R0+URZ], R3 ;  /* 0x00000003000075a7 */ /* 0x0022a400080011ff */
[----:B--2---:R-:W-:Y:S05]  /*a200*/  @!P0 NANOSLEEP.SYNCS 0x989680 ;  /* 0x009896800000895d */ /* 0x004fea0003900000 */
[----:B------:R-:W2:Y:S02]  /*a210*/  @!P0 SYNCS.PHASECHK.TRANS64 P0, [R0+URZ], R3 ;  /* 0x00000003000085a7 */ /* 0x000ea400080010ff */
[----:B--2---:R-:W-:Y:S05]  /*a220*/  @!P0 BRA `(.L_x_146) ;  /* 0xfffffffc00f08947 */ /* 0x004fea000383ffff */
[----:B------:R-:W-:Y:S05]  /*a230*/  BRA `(.L_x_147) ;  /* 0xffffff84002c7947 */ /* 0x000fea000383ffff */
.L_x_42:
[----:B----4-:R-:W-:-:S07]  /*a240*/  MOV R0, UR5 ;  /* 0x0000000500007c02 */ /* 0x010fce0008000f00 */
.L_x_148:
[----:B-1----:R1:W2:Y:S02]  /*a250*/  SYNCS.PHASECHK.TRANS64.TRYWAIT P0, [R0+URZ], R3 ;  /* 0x00000003000075a7 */ /* 0x0022a400080011ff */
[----:B--2---:R-:W-:Y:S05]  /*a260*/  @!P0 NANOSLEEP.SYNCS 0x989680 ;  /* 0x009896800000895d */ /* 0x004fea0003900000 */
[----:B------:R-:W2:Y:S02]  /*a270*/  @!P0 SYNCS.PHASECHK.TRANS64 P0, [R0+URZ], R3 ;  /* 0x00000003000085a7 */ /* 0x000ea400080010ff */
[----:B--2---:R-:W-:Y:S05]  /*a280*/  @!P0 BRA `(.L_x_148) ;  /* 0xfffffffc00f08947 */ /* 0x004fea000383ffff */
[----:B------:R-:W-:Y:S05]  /*a290*/  BRA `(.L_x_149) ;  /* 0xffffff8400387947 */ /* 0x000fea000383ffff */
.L_x_43:
[----:B----4-:R-:W-:-:S07]  /*a2a0*/  MOV R0, UR5 ;  /* 0x0000000500007c02 */ /* 0x010fce0008000f00 */
.L_x_150:
[----:B-1----:R1:W2:Y:S02]  /*a2b0*/  SYNCS.PHASECHK.TRANS64.TRYWAIT P0, [R0+URZ], R3 ;  /* 0x00000003000075a7 */ /* 0x0022a400080011ff */
[----:B--2---:R-:W-:Y:S05]  /*a2c0*/  @!P0 NANOSLEEP.SYNCS 0x989680 ;  /* 0x009896800000895d */ /* 0x004fea0003900000 */
[----:B------:R-:W2:Y:S02]  /*a2d0*/  @!P0 SYNCS.PHASECHK.TRANS64 P0, [R0+URZ], R3 ;  /* 0x00000003000085a7 */ /* 0x000ea400080010ff */
[----:B--2---:R-:W-:Y:S05]  /*a2e0*/  @!P0 BRA `(.L_x_150) ;  /* 0xfffffffc00f08947 */ /* 0x004fea000383ffff */
[----:B------:R-:W-:Y:S05]  /*a2f0*/  BRA `(.L_x_151) ;  /* 0xffffff8400447947 */ /* 0x000fea000383ffff */
.L_x_44:
[----:B----4-:R-:W-:-:S07]  /*a300*/  MOV R0, UR5 ;  /* 0x0000000500007c02 */ /* 0x010fce0008000f00 */
.L_x_152:
[----:B-1----:R1:W2:Y:S02]  /*a310*/  SYNCS.PHASECHK.TRANS64.TRYWAIT P0, [R0+URZ], R3 ;  /* 0x00000003000075a7 */ /* 0x0022a400080011ff */
[----:B--2---:R-:W-:Y:S05]  /*a320*/  @!P0 NANOSLEEP.SYNCS 0x989680 ;  /* 0x009896800000895d */ /* 0x004fea0003900000 */
[----:B------:R-:W2:Y:S02]  /*a330*/  @!P0 SYNCS.PHASECHK.TRANS64 P0, [R0+URZ], R3 ;  /* 0x00000003000085a7 */ /* 0x000ea400080010ff */
[----:B--2---:R-:W-:Y:S05]  /*a340*/  @!P0 BRA `(.L_x_152) ;  /* 0xfffffffc00f08947 */ /* 0x004fea000383ffff */
[----:B------:R-:W-:Y:S05]  /*a350*/  BRA `(.L_x_153) ;  /* 0xffffff8400507947 */ /* 0x000fea000383ffff */
.L_x_45:
[----:B----4-:R-:W-:-:S07]  /*a360*/  MOV R0, UR5 ;  /* 0x0000000500007c02 */ /* 0x010fce0008000f00 */
.L_x_154:
[----:B-1----:R1:W2:Y:S02]  /*a370*/  SYNCS.PHASECHK.TRANS64.TRYWAIT P0, [R0+URZ], R3 ;  /* 0x00000003000075a7 */ /* 0x0022a400080011ff */
[----:B--2---:R-:W-:Y:S05]  /*a380*/  @!P0 NANOSLEEP.SYNCS 0x989680 ;  /* 0x009896800000895d */ /* 0x004fea0003900000 */
[----:B------:R-:W2:Y:S02]  /*a390*/  @!P0 SYNCS.PHASECHK.TRANS64 P0, [R0+URZ], R3 ;  /* 0x00000003000085a7 */ /* 0x000ea400080010ff */
[----:B--2---:R-:W-:Y:S05]  /*a3a0*/  @!P0 BRA `(.L_x_154) ;  /* 0xfffffffc00f08947 */ /* 0x004fea000383ffff */
[----:B------:R-:W-:Y:S05]  /*a3b0*/  BRA `(.L_x_155) ;  /* 0xffffff84005c7947 */ /* 0x000fea000383ffff */
.L_x_46:
[----:B----4-:R-:W-:-:S07]  /*a3c0*/  MOV R0, UR5 ;  /* 0x0000000500007c02 */ /* 0x010fce0008000f00 */
.L_x_156:
[----:B-1----:R1:W2:Y:S02]  /*a3d0*/  SYNCS.PHASECHK.TRANS64.TRYWAIT P0, [R0+URZ], R3 ;  /* 0x00000003000075a7 */ /* 0x0022a400080011ff */
[----:B--2---:R-:W-:Y:S05]  /*a3e0*/  @!P0 NANOSLEEP.SYNCS 0x989680 ;  /* 0x009896800000895d */ /* 0x004fea0003900000 */
[----:B------:R-:W2:Y:S02]  /*a3f0*/  @!P0 SYNCS.PHASECHK.TRANS64 P0, [R0+URZ], R3 ;  /* 0x00000003000085a7 */ /* 0x000ea400080010ff */
[----:B--2---:R-:W-:Y:S05]  /*a400*/  @!P0 BRA `(.L_x_156) ;  /* 0xfffffffc00f08947 */ /* 0x004fea000383ffff */
[----:B------:R-:W-:Y:S05]  /*a410*/  BRA `(.L_x_157) ;  /* 0xffffff8400687947 */ /* 0x000fea000383ffff */
.L_x_47:
[----:B----4-:R-:W-:-:S07]  /*a420*/  MOV R0, UR5 ;  /* 0x0000000500007c02 */ /* 0x010fce0008000f00 */
.L_x_158:
[----:B-1----:R1:W2:Y:S02]  /*a430*/  SYNCS.PHASECHK.TRANS64.TRYWAIT P0, [R0+URZ], R3 ;  /* 0x00000003000075a7 */ /* 0x0022a400080011ff */
[----:B--2---:R-:W-:Y:S05]  /*a440*/  @!P0 NANOSLEEP.SYNCS 0x989680 ;  /* 0x009896800000895d */ /* 0x004fea0003900000 */
[----:B------:R-:W2:Y:S02]  /*a450*/  @!P0 SYNCS.PHASECHK.TRANS64 P0, [R0+URZ], R3 ;  /* 0x00000003000085a7 */ /* 0x000ea400080010ff */
[----:B--2---:R-:W-:Y:S05]  /*a460*/  @!P0 BRA `(.L_x_158) ;  /* 0xfffffffc00f08947 */ /* 0x004fea000383ffff */
[----:B------:R-:W-:Y:S05]  /*a470*/  BRA `(.L_x_159) ;  /* 0xffffff8400747947 */ /* 0x000fea000383ffff */
.L_x_48:
[----:B----4-:R-:W-:-:S07]  /*a480*/  MOV R0, UR5 ;  /* 0x0000000500007c02 */ /* 0x010fce0008000f00 */
.L_x_160:
[----:B-1----:R1:W2:Y:S02]  /*a490*/  SYNCS.PHASECHK.TRANS64.TRYWAIT P0, [R0+URZ], R3 ;  /* 0x00000003000075a7 */ /* 0x0022a400080011ff */
[----:B--2---:R-:W-:Y:S05]  /*a4a0*/  @!P0 NANOSLEEP.SYNCS 0x989680 ;  /* 0x009896800000895d */ /* 0x004fea0003900000 */
[----:B------:R-:W2:Y:S02]  /*a4b0*/  @!P0 SYNCS.PHASECHK.TRANS64 P0, [R0+URZ], R3 ;  /* 0x00000003000085a7 */ /* 0x000ea400080010ff */
[----:B--2---:R-:W-:Y:S05]  /*a4c0*/  @!P0 BRA `(.L_x_160) ;  /* 0xfffffffc00f08947 */ /* 0x004fea000383ffff */
[----:B------:R-:W-:Y:S05]  /*a4d0*/  BRA `(.L_x_161) ;  /* 0xffffff8400807947 */ /* 0x000fea000383ffff */
.L_x_49:
[----:B----4-:R-:W-:-:S07]  /*a4e0*/  MOV R0, UR5 ;  /* 0x0000000500007c02 */ /* 0x010fce0008000f00 */
.L_x_162:
[----:B-1----:R1:W2:Y:S02]  /*a4f0*/  SYNCS.PHASECHK.TRANS64.TRYWAIT P0, [R0+URZ], R3 ;  /* 0x00000003000075a7 */ /* 0x0022a400080011ff */
[----:B--2---:R-:W-:Y:S05]  /*a500*/  @!P0 NANOSLEEP.SYNCS 0x989680 ;  /* 0x009896800000895d */ /* 0x004fea0003900000 */
[----:B------:R-:W2:Y:S02]  /*a510*/  @!P0 SYNCS.PHASECHK.TRANS64 P0, [R0+URZ], R3 ;  /* 0x00000003000085a7 */ /* 0x000ea400080010ff */
[----:B--2---:R-:W-:Y:S05]  /*a520*/  @!P0 BRA `(.L_x_162) ;  /* 0xfffffffc00f08947 */ /* 0x004fea000383ffff */
[----:B------:R-:W-:Y:S05]  /*a530*/  BRA `(.L_x_163) ;  /* 0xffffff84008c7947 */ /* 0x000fea000383ffff */
.L_x_50:
[----:B----4-:R-:W-:-:S07]  /*a540*/  MOV R0, UR5 ;  /* 0x0000000500007c02 */ /* 0x010fce0008000f00 */
.L_x_164:
[----:B-1----:R1:W2:Y:S02]  /*a550*/  SYNCS.PHASECHK.TRANS64.TRYWAIT P0, [R0+URZ], R3 ;  /* 0x00000003000075a7 */ /* 0x0022a400080011ff */
[----:B--2---:R-:W-:Y:S05]  /*a560*/  @!P0 NANOSLEEP.SYNCS 0x989680 ;  /* 0x009896800000895d */ /* 0x004fea0003900000 */
[----:B------:R-:W2:Y:S02]  /*a570*/  @!P0 SYNCS.PHASECHK.TRANS64 P0, [R0+URZ], R3 ;  /* 0x00000003000085a7 */ /* 0x000ea400080010ff */
[----:B--2---:R-:W-:Y:S05]  /*a580*/  @!P0 BRA `(.L_x_164) ;  /* 0xfffffffc00f08947 */ /* 0x004fea000383ffff */
[----:B------:R-:W-:Y:S05]  /*a590*/  BRA `(.L_x_165) ;  /* 0xffffff8400987947 */ /* 0x000fea000383ffff */
.L_x_51:
[----:B----4-:R-:W-:-:S07]  /*a5a0*/  MOV R0, UR5 ;  /* 0x0000000500007c02 */ /* 0x010fce0008000f00 */
.L_x_166:
[----:B-1----:R1:W2:Y:S02]  /*a5b0*/  SYNCS.PHASECHK.TRANS64.TRYWAIT P0, [R0+URZ], R3 ;  /* 0x00000003000075a7 */ /* 0x0022a400080011ff */
[----:B--2---:R-:W-:Y:S05]  /*a5c0*/  @!P0 NANOSLEEP.SYNCS 0x989680 ;  /* 0x009896800000895d */ /* 0x004fea0003900000 */
[----:B------:R-:W2:Y:S02]  /*a5d0*/  @!P0 SYNCS.PHASECHK.TRANS64 P0, [R0+URZ], R3 ;  /* 0x00000003000085a7 */ /* 0x000ea400080010ff */
[----:B--2---:R-:W-:Y:S05]  /*a5e0*/  @!P0 BRA `(.L_x_166) ;  /* 0xfffffffc00f08947 */ /* 0x004fea000383ffff */
[----:B------:R-:W-:Y:S05]  /*a5f0*/  BRA `(.L_x_167) ;  /* 0xffffff8400a47947 */ /* 0x000fea000383ffff */
.L_x_52:
[----:B----4-:R-:W-:-:S07]  /*a600*/  MOV R0, UR5 ;  /* 0x0000000500007c02 */ /* 0x010fce0008000f00 */
.L_x_168:
[----:B-1----:R1:W2:Y:S02]  /*a610*/  SYNCS.PHASECHK.TRANS64.TRYWAIT P0, [R0+URZ], R3 ;  /* 0x00000003000075a7 */ /* 0x0022a400080011ff */
[----:B--2---:R-:W-:Y:S05]  /*a620*/  @!P0 NANOSLEEP.SYNCS 0x989680 ;  /* 0x009896800000895d */ /* 0x004fea0003900000 */
[----:B------:R-:W2:Y:S02]  /*a630*/  @!P0 SYNCS.PHASECHK.TRANS64 P0, [R0+URZ], R3 ;  /* 0x00000003000085a7 */ /* 0x000ea400080010ff */
[----:B--2---:R-:W-:Y:S05]  /*a640*/  @!P0 BRA `(.L_x_168) ;  /* 0xfffffffc00f08947 */ /* 0x004fea000383ffff */
[----:B------:R-:W-:Y:S05]  /*a650*/  BRA `(.L_x_169) ;  /* 0xffffff8400b07947 */ /* 0x000fea000383ffff */
.L_x_55:
[----:B-1----:R1:W2:Y:S02]  /*a660*/  SYNCS.PHASECHK.TRANS64.TRYWAIT P0, [R0+URZ+0x190], R5 ;  /* 0x00019005000075a7 */ /* 0x0022a400080011ff */
[----:B--2---:R-:W-:Y:S05]  /*a670*/  @!P0 NANOSLEEP.SYNCS 0x989680 ;  /* 0x009896800000895d */ /* 0x004fea0003900000 */
[----:B------:R-:W2:Y:S02]  /*a680*/  @!P0 SYNCS.PHASECHK.TRANS64 P0, [R0+URZ+0x190], R5 ;  /* 0x00019005000085a7 */ /* 0x000ea400080010ff */
[----:B--2---:R-:W-:Y:S05]  /*a690*/  @!P0 BRA `(.L_x_55) ;  /* 0xfffffffc00f08947 */ /* 0x004fea000383ffff */
[----:B------:R-:W-:Y:S05]  /*a6a0*/  BRA `(.L_x_170) ;  /* 0xffffff88000c7947 */ /* 0x000fea000383ffff */
.L_x_56:
[----:B------:R-:W-:-:S07]  /*a6b0*/  MOV R0, UR5 ;  /* 0x0000000500007c02 */ /* 0x000fce0008000f00 */
.L_x_171:
[----:B-1----:R1:W2:Y:S02]  /*a6c0*/  SYNCS.PHASECHK.TRANS64.TRYWAIT P0, [R0+URZ+0x160], R5 ;  /* 0x00016005000075a7 */ /* 0x0022a400080011ff */
[----:B--2---:R-:W-:Y:S05]  /*a6d0*/  @!P0 NANOSLEEP.SYNCS 0x989680 ;  /* 0x009896800000895d */ /* 0x004fea0003900000 */
[----:B------:R-:W2:Y:S02]  /*a6e0*/  @!P0 SYNCS.PHASECHK.TRANS64 P0, [R0+URZ+0x160], R5 ;  /* 0x00016005000085a7 */ /* 0x000ea400080010ff */
[----:B--2---:R-:W-:Y:S05]  /*a6f0*/  @!P0 BRA `(.L_x_171) ;  /* 0xfffffffc00f08947 */ /* 0x004fea000383ffff */
[----:B------:R-:W-:Y:S05]  /*a700*/  BRA `(.L_x_172) ;  /* 0xffffff88001c7947 */ /* 0x000fea000383ffff */
.L_x_57:
[----:B-1----:R1:W2:Y:S02]  /*a710*/  SYNCS.PHASECHK.TRANS64.TRYWAIT P1, [R0+URZ+0x150], R5 ;  /* 0x00015005000075a7 */ /* 0x0022a400080211ff */
[----:B--2---:R-:W-:Y:S05]  /*a720*/  @!P1 NANOSLEEP.SYNCS 0x989680 ;  /* 0x009896800000995d */ /* 0x004fea0003900000 */
[----:B------:R-:W2:Y:S02]  /*a730*/  @!P1 SYNCS.PHASECHK.TRANS64 P1, [R0+URZ+0x150], R5 ;  /* 0x00015005000095a7 */ /* 0x000ea400080210ff */
[----:B--2---:R-:W-:Y:S05]  /*a740*/  @!P1 BRA `(.L_x_57) ;  /* 0xfffffffc00f09947 */ /* 0x004fea000383ffff */
[----:B------:R-:W-:Y:S05]  /*a750*/  BRA `(.L_x_173) ;  /* 0xffffff88004c7947 */ /* 0x000fea000383ffff */
.L_x_60:
[----:B------:R-:W-:-:S07]  /*a760*/  MOV R0, UR5 ;  /* 0x0000000500007c02 */ /* 0x000fce0008000f00 */
.L_x_174:
[----:B-1----:R1:W2:Y:S02]  /*a770*/  SYNCS.PHASECHK.TRANS64.TRYWAIT P0, [R0+URZ+0x160], R3 ;  /* 0x00016003000075a7 */ /* 0x0022a400080011ff */
[----:B--2---:R-:W-:Y:S05]  /*a780*/  @!P0 NANOSLEEP.SYNCS 0x989680 ;  /* 0x009896800000895d */ /* 0x004fea0003900000 */
[----:B------:R-:W2:Y:S02]  /*a790*/  @!P0 SYNCS.PHASECHK.TRANS64 P0, [R0+URZ+0x160], R3 ;  /* 0x00016003000085a7 */ /* 0x000ea400080010ff */
[----:B--2---:R-:W-:Y:S05]  /*a7a0*/  @!P0 BRA `(.L_x_174) ;  /* 0xfffffffc00f08947 */ /* 0x004fea000383ffff */
[----:B------:R-:W-:Y:S05]  /*a7b0*/  BRA `(.L_x_59) ;  /* 0xffffff8800a07947 */ /* 0x000fea000383ffff */
.L_x_67:
[----:B-1----:R1:W2:Y:S02]  /*a7c0*/  SYNCS.PHASECHK.TRANS64.TRYWAIT P1, [R0+URZ+0x150], R5 ;  /* 0x00015005000075a7 */ /* 0x0022a400080211ff */
[----:B--2---:R-:W-:Y:S05]  /*a7d0*/  @!P1 NANOSLEEP.SYNCS 0x989680 ;  /* 0x009896800000995d */ /* 0x004fea0003900000 */
[----:B------:R-:W2:Y:S02]  /*a7e0*/  @!P1 SYNCS.PHASECHK.TRANS64 P1, [R0+URZ+0x150], R5 ;  /* 0x00015005000095a7 */ /* 0x000ea400080210ff */
[----:B--2---:R-:W-:Y:S05]  /*a7f0*/  @!P1 BRA `(.L_x_67) ;  /* 0xfffffffc00f09947 */ /* 0x004fea000383ffff */
[----:B------:R-:W-:Y:S05]  /*a800*/  BRA `(.L_x_175) ;  /* 0xffffff8c00f87947 */ /* 0x000fea000383ffff */
.L_x_68:
[----:B------:R-:W-:-:S07]  /*a810*/  MOV R3, UR14 ;  /* 0x0000000e00037c02 */ /* 0x000fce0008000f00 */
.L_x_176:
[----:B-1----:R1:W2:Y:S02]  /*a820*/  SYNCS.PHASECHK.TRANS64.TRYWAIT P0, [R3+URZ+0x180], R0 ;  /* 0x00018000030075a7 */ /* 0x0022a400080011ff */
[----:B--2---:R-:W-:Y:S05]  /*a830*/  @!P0 NANOSLEEP.SYNCS 0x989680 ;  /* 0x009896800000895d */ /* 0x004fea0003900000 */
[----:B------:R-:W2:Y:S02]  /*a840*/  @!P0 SYNCS.PHASECHK.TRANS64 P0, [R3+URZ+0x180], R0 ;  /* 0x00018000030085a7 */ /* 0x000ea400080010ff */
[----:B--2---:R-:W-:Y:S05]  /*a850*/  @!P0 BRA `(.L_x_176) ;  /* 0xfffffffc00f08947 */ /* 0x004fea000383ffff */
[----:B------:R-:W-:Y:S05]  /*a860*/  BRA `(.L_x_177) ;  /* 0xffffff90002c7947 */ /* 0x000fea000383ffff */
.L_x_71:
[----:B------:R-:W-:Y:S07]  /*a870*/  MOV R0, UR7 ;  /* 0x0000000700007c02 */ /* 0x000fee0008000f00 */
.L_x_178:
[----:B-1----:R1:W2:Y:S02]  /*a880*/  SYNCS.PHASECHK.TRANS64.TRYWAIT P0, [R0+URZ], R3 ;  /* 0x00000003000075a7 */ /* 0x0022a400080011ff */
[----:B--2---:R-:W-:Y:S05]  /*a890*/  @!P0 NANOSLEEP.SYNCS 0x989680 ;  /* 0x009896800000895d */ /* 0x004fea0003900000 */
[----:B------:R-:W2:Y:S02]  /*a8a0*/  @!P0 SYNCS.PHASECHK.TRANS64 P0, [R0+URZ], R3 ;  /* 0x00000003000085a7 */ /* 0x000ea400080010ff */
[----:B--2---:R-:W-:Y:S05]  /*a8b0*/  @!P0 BRA `(.L_x_178) ;  /* 0xfffffffc00f08947 */ /* 0x004fea000383ffff */
[----:B------:R-:W-:Y:S05]  /*a8c0*/  BRA `(.L_x_70) ;  /* 0xffffff90004c7947 */ /* 0x000fea000383ffff */
.L_x_74:
[----:B------:R-:W-:-:S07]  /*a8d0*/  MOV R0, UR5 ;  /* 0x0000000500007c02 */ /* 0x000fce0008000f00 */
.L_x_179:
[----:B--2---:R2:W3:Y:S02]  /*a8e0*/  SYNCS.PHASECHK.TRANS64.TRYWAIT P0, [R0+URZ], R3 ;  /* 0x00000003000075a7 */ /* 0x0044e400080011ff */
[----:B---3--:R-:W-:Y:S05]  /*a8f0*/  @!P0 NANOSLEEP.SYNCS 0x989680 ;  /* 0x009896800000895d */ /* 0x008fea0003900000 */
[----:B------:R-:W3:Y:S02]  /*a900*/  @!P0 SYNCS.PHASECHK.TRANS64 P0, [R0+URZ], R3 ;  /* 0x00000003000085a7 */ /* 0x000ee400080010ff */
[----:B---3--:R-:W-:Y:S05]  /*a910*/  @!P0 BRA `(.L_x_179) ;  /* 0xfffffffc00f08947 */ /* 0x008fea000383ffff */
[----:B------:R-:W-:Y:S05]  /*a920*/  BRA `(.L_x_180) ;  /* 0xffffff9000ec7947 */ /* 0x000fea000383ffff */
.L_x_75:
[----:B------:R-:W-:-:S07]  /*a930*/  MOV R0, UR6 ;  /* 0x0000000600007c02 */ /* 0x000fce0008000f00 */
.L_x_181:
[----:B--2---:R2:W3:Y:S02]  /*a940*/  SYNCS.PHASECHK.TRANS64.TRYWAIT P0, [R0+URZ], R3 ;  /* 0x00000003000075a7 */ /* 0x0044e400080011ff */
[----:B---3--:R-:W-:Y:S05]  /*a950*/  @!P0 NANOSLEEP.SYNCS 0x989680 ;  /* 0x009896800000895d */ /* 0x008fea0003900000 */
[----:B------:R-:W3:Y:S02]  /*a960*/  @!P0 SYNCS.PHASECHK.TRANS64 P0, [R0+URZ], R3 ;  /* 0x00000003000085a7 */ /* 0x000ee400080010ff */
[----:B---3--:R-:W-:Y:S05]  /*a970*/  @!P0 BRA `(.L_x_181) ;  /* 0xfffffffc00f08947 */ /* 0x008fea000383ffff */
[----:B------:R-:W-:Y:S05]  /*a980*/  BRA `(.L_x_182) ;  /* 0xffffff9000f87947 */ /* 0x000fea000383ffff */
.L_x_80:
[----:B--2---:R2:W3:Y:S02]  /*a990*/  SYNCS.PHASECHK.TRANS64.TRYWAIT P0, [R0+URZ+0x150], R3 ;  /* 0x00015003000075a7 */ /* 0x0044e400080011ff */
[----:B---3--:R-:W-:Y:S05]  /*a9a0*/  @!P0 NANOSLEEP.SYNCS 0x989680 ;  /* 0x009896800000895d */ /* 0x008fea0003900000 */
[----:B------:R-:W3:Y:S02]  /*a9b0*/  @!P0 SYNCS.PHASECHK.TRANS64 P0, [R0+URZ+0x150], R3 ;  /* 0x00015003000085a7 */ /* 0x000ee400080010ff */
[----:B---3--:R-:W-:Y:S05]  /*a9c0*/  @!P0 BRA `(.L_x_80) ;  /* 0xfffffffc00f08947 */ /* 0x008fea000383ffff */
[----:B------:R-:W-:Y:S05]  /*a9d0*/  BRA `(.L_x_183) ;  /* 0xffffff9800007947 */ /* 0x000fea000383ffff */
.L_x_83:
[----:B------:R-:W-:Y:S07]  /*a9e0*/  MOV R0, UR7 ;  /* 0x0000000700007c02 */ /* 0x000fee0008000f00 */
.L_x_184:
[----:B--2---:R2:W3:Y:S02]  /*a9f0*/  SYNCS.PHASECHK.TRANS64.TRYWAIT P0, [R0+URZ+0x148], R3 ;  /* 0x00014803000075a7 */ /* 0x0044e400080011ff */
[----:B---3--:R-:W-:Y:S05]  /*aa00*/  @!P0 NANOSLEEP.SYNCS 0x989680 ;  /* 0x009896800000895d */ /* 0x008fea0003900000 */
[----:B------:R-:W3:Y:S02]  /*aa10*/  @!P0 SYNCS.PHASECHK.TRANS64 P0, [R0+URZ+0x148], R3 ;  /* 0x00014803000085a7 */ /* 0x000ee400080010ff */
[----:B---3--:R-:W-:Y:S05]  /*aa20*/  @!P0 BRA `(.L_x_184) ;  /* 0xfffffffc00f08947 */ /* 0x008fea000383ffff */
[----:B------:R-:W-:Y:S05]  /*aa30*/  BRA `(.L_x_82) ;  /* 0xffffff9800e07947 */ /* 0x000fea000383ffff */
.L_x_86:
[----:B------:R-:W-:Y:S07]  /*aa40*/  MOV R3, UR7 ;  /* 0x0000000700037c02 */ /* 0x000fee0008000f00 */
.L_x_185:
[----:B-1----:R1:W2:Y:S02]  /*aa50*/  SYNCS.PHASECHK.TRANS64.TRYWAIT P0, [R3+URZ+0x128], R12 ;  /* 0x0001280c030075a7 */ /* 0x0022a400080011ff */
[----:B--2---:R-:W-:Y:S05]  /*aa60*/  @!P0 NANOSLEEP.SYNCS 0x989680 ;  /* 0x009896800000895d */ /* 0x004fea0003900000 */
[----:B------:R-:W2:Y:S02]  /*aa70*/  @!P0 SYNCS.PHASECHK.TRANS64 P0, [R3+URZ+0x128], R12 ;  /* 0x0001280c030085a7 */ /* 0x000ea400080010ff */
[----:B--2---:R-:W-:Y:S05]  /*aa80*/  @!P0 BRA `(.L_x_185) ;  /* 0xfffffffc00f08947 */ /* 0x004fea000383ffff */
[----:B------:R-:W-:Y:S05]  /*aa90*/  BRA `(.L_x_186) ;  /* 0xffffff9c00587947 */ /* 0x000fea000383ffff */
.L_x_87:
[----:B-1----:R-:W-:Y:S07]  /*aaa0*/  MOV R3, UR7 ;  /* 0x0000000700037c02 */ /* 0x002fee0008000f00 */
.L_x_187:
[----:B-1----:R1:W2:Y:S02]  /*aab0*/  SYNCS.PHASECHK.TRANS64.TRYWAIT P0, [R3+URZ+0x130], R12 ;  /* 0x0001300c030075a7 */ /* 0x0022a400080011ff */
[----:B--2---:R-:W-:Y:S05]  /*aac0*/  @!P0 NANOSLEEP.SYNCS 0x989680 ;  /* 0x009896800000895d */ /* 0x004fea0003900000 */
[----:B------:R-:W2:Y:S02]  /*aad0*/  @!P0 SYNCS.PHASECHK.TRANS64 P0, [R3+URZ+0x130], R12 ;  /* 0x0001300c030085a7 */ /* 0x000ea400080010ff */
[----:B--2---:R-:W-:Y:S05]  /*aae0*/  @!P0 BRA `(.L_x_187) ;  /* 0xfffffffc00f08947 */ /* 0x004fea000383ffff */
[----:B------:R-:W-:Y:S05]  /*aaf0*/  BRA `(.L_x_188) ;  /* 0xffffff9c00987947 */ /* 0x000fea000383ffff */
.L_x_88:
[----:B------:R-:W-:Y:S07]  /*ab00*/  MOV R3, UR7 ;  /* 0x0000000700037c02 */ /* 0x000fee0008000f00 */
.L_x_189:
[----:B-1----:R1:W2:Y:S02]  /*ab10*/  SYNCS.PHASECHK.TRANS64.TRYWAIT P0, [R3+URZ+0x138], R12 ;  /* 0x0001380c030075a7 */ /* 0x0022a400080011ff */
[----:B--2---:R-:W-:Y:S05]  /*ab20*/  @!P0 NANOSLEEP.SYNCS 0x989680 ;  /* 0x009896800000895d */ /* 0x004fea0003900000 */
[----:B------:R-:W2:Y:S02]  /*ab30*/  @!P0 SYNCS.PHASECHK.TRANS64 P0, [R3+URZ+0x138], R12 ;  /* 0x0001380c030085a7 */ /* 0x000ea400080010ff */
[----:B--2---:R-:W-:Y:S05]  /*ab40*/  @!P0 BRA `(.L_x_189) ;  /* 0xfffffffc00f08947 */ /* 0x004fea000383ffff */
[----:B------:R-:W-:Y:S05]  /*ab50*/  BRA `(.L_x_190) ;  /* 0xffffffa000207947 */ /* 0x000fea000383ffff */
.L_x_90:
[----:B------:R-:W-:-:S07]  /*ab60*/  MOV R0, UR7 ;  /* 0x0000000700007c02 */ /* 0x000fce0008000f00 */
.L_x_191:
[----:B-1----:R1:W3:Y:S02]  /*ab70*/  SYNCS.PHASECHK.TRANS64.TRYWAIT P0, [R0+URZ+0x128], R3 ;  /* 0x00012803000075a7 */ /* 0x0022e400080011ff */
[----:B---3--:R-:W-:Y:S05]  /*ab80*/  @!P0 NANOSLEEP.SYNCS 0x989680 ;  /* 0x009896800000895d */ /* 0x008fea0003900000 */
[----:B------:R-:W3:Y:S02]  /*ab90*/  @!P0 SYNCS.PHASECHK.TRANS64 P0, [R0+URZ+0x128], R3 ;  /* 0x00012803000085a7 */ /* 0x000ee400080010ff */
[----:B---3--:R-:W-:Y:S05]  /*aba0*/  @!P0 BRA `(.L_x_191) ;  /* 0xfffffffc00f08947 */ /* 0x008fea000383ffff */
[----:B------:R-:W-:Y:S05]  /*abb0*/  BRA `(.L_x_192) ;  /* 0xffffffa000907947 */ /* 0x000fea000383ffff */
.L_x_91:
[----:B-1----:R-:W-:-:S07]  /*abc0*/  MOV R0, UR7 ;  /* 0x0000000700007c02 */ /* 0x002fce0008000f00 */
.L_x_193:
[----:B-1----:R1:W3:Y:S02]  /*abd0*/  SYNCS.PHASECHK.TRANS64.TRYWAIT P0, [R0+URZ+0x130], R3 ;  /* 0x00013003000075a7 */ /* 0x0022e400080011ff */
[----:B---3--:R-:W-:Y:S05]  /*abe0*/  @!P0 NANOSLEEP.SYNCS 0x989680 ;  /* 0x009896800000895d */ /* 0x008fea0003900000 */
[----:B------:R-:W3:Y:S02]  /*abf0*/  @!P0 SYNCS.PHASECHK.TRANS64 P0, [R0+URZ+0x130], R3 ;  /* 0x00013003000085a7 */ /* 0x000ee400080010ff */
[----:B---3--:R-:W-:Y:S05]  /*ac00*/  @!P0 BRA `(.L_x_193) ;  /* 0xfffffffc00f08947 */ /* 0x008fea000383ffff */
[----:B------:R-:W-:Y:S05]  /*ac10*/  BRA `(.L_x_194) ;  /* 0xffffffa000807947 */ /* 0x000fea000383ffff */
.L_x_93:
[----:B--2---:R2:W4:Y:S02]  /*ac20*/  SYNCS.PHASECHK.TRANS64.TRYWAIT P0, [R0+URZ+0x150], R3 ;  /* 0x00015003000075a7 */ /* 0x00452400080011ff */
[----:B----4-:R-:W-:Y:S05]  /*ac30*/  @!P0 NANOSLEEP.SYNCS 0x989680 ;  /* 0x009896800000895d */ /* 0x010fea0003900000 */
[----:B------:R-:W4:Y:S02]  /*ac40*/  @!P0 SYNCS.PHASECHK.TRANS64 P0, [R0+URZ+0x150], R3 ;  /* 0x00015003000085a7 */ /* 0x000f2400080010ff */
[----:B----4-:R-:W-:Y:S05]  /*ac50*/  @!P0 BRA `(.L_x_93) ;  /* 0xfffffffc00f08947 */ /* 0x010fea000383ffff */
[----:B------:R-:W-:Y:S05]  /*ac60*/  BRA `(.L_x_195) ;  /* 0xffffffa400547947 */ /* 0x000fea000383ffff */
.L_x_104:
[----:B-1----:R-:W-:Y:S04]  /*ac70*/  MOV R4, UR48 ;  /* 0x0000003000047c02 */ /* 0x002fe80008000f00 */
[----:B------:R1:W3:Y:S03]  /*ac80*/  SYNCS.PHASECHK.TRANS64.TRYWAIT P1, [R4+URZ+0x110], R5 ;  /* 0x00011005040075a7 */ /* 0x0002e600080211ff */
[----:B---3--:R-:W-:Y:S05]  /*ac90*/  @!P1 NANOSLEEP.SYNCS 0x989680 ;  /* 0x009896800000995d */ /* 0x008fea0003900000 */
[----:B------:R-:W3:Y:S02]  /*aca0*/  @!P1 SYNCS.PHASECHK.TRANS64 P1, [R4+URZ+0x110], R5 ;  /* 0x00011005040095a7 */ /* 0x000ee400080210ff */
[----:B---3--:R-:W-:Y:S05]  /*acb0*/  @!P1 BRA `(.L_x_104) ;  /* 0xfffffffc00ec9947 */ /* 0x008fea000383ffff */
[----:B------:R-:W-:Y:S05]  /*acc0*/  BRA `(.L_x_103) ;  /* 0xffffffb000a87947 */ /* 0x000fea000383ffff */
.L_x_106:
[----:B-1----:R1:W4:Y:S02]  /*acd0*/  SYNCS.PHASECHK.TRANS64.TRYWAIT P0, [R108+URZ+0x170], R3 ;  /* 0x000170036c0075a7 */ /* 0x00232400080011ff */
[----:B----4-:R-:W-:Y:S05]  /*ace0*/  @!P0 NANOSLEEP.SYNCS 0x989680 ;  /* 0x009896800000895d */ /* 0x010fea0003900000 */
[----:B------:R-:W4:Y:S02]  /*acf0*/  @!P0 SYNCS.PHASECHK.TRANS64 P0, [R108+URZ+0x170], R3 ;  /* 0x000170036c0085a7 */ /* 0x000f2400080010ff */
[----:B----4-:R-:W-:Y:S05]  /*ad00*/  @!P0 BRA `(.L_x_106) ;  /* 0xfffffffc00f08947 */ /* 0x010fea000383ffff */
[----:B------:R-:W-:Y:S05]  /*ad10*/  BRA `(.L_x_105) ;  /* 0xffffffb400087947 */ /* 0x000fea000383ffff */
.L_x_115:
[----:B--2---:R2:W3:Y:S02]  /*ad20*/  SYNCS.PHASECHK.TRANS64.TRYWAIT P0, [R3+URZ+0x110], R0 ;  /* 0x00011000030075a7 */ /* 0x0044e400080011ff */
[----:B---3--:R-:W-:Y:S05]  /*ad30*/  @!P0 NANOSLEEP.SYNCS 0x989680 ;  /* 0x009896800000895d */ /* 0x008fea0003900000 */
[----:B------:R-:W3:Y:S02]  /*ad40*/  @!P0 SYNCS.PHASECHK.TRANS64 P0, [R3+URZ+0x110], R0 ;  /* 0x00011000030085a7 */ /* 0x000ee400080010ff */
[----:B---3--:R-:W-:Y:S05]  /*ad50*/  @!P0 BRA `(.L_x_115) ;  /* 0xfffffffc00f08947 */ /* 0x008fea000383ffff */
[----:B------:R-:W-:Y:S05]  /*ad60*/  BRA `(.L_x_114) ;  /* 0xffffffc400d47947 */ /* 0x000fea000383ffff */
.L_x_124:
[----:B--2---:R2:W3:Y:S02]  /*ad70*/  SYNCS.PHASECHK.TRANS64.TRYWAIT P0, [R4+URZ+0x110], R3 ;  /* 0x00011003040075a7 */ /* 0x0044e400080011ff */
[----:B---3--:R-:W-:Y:S05]  /*ad80*/  @!P0 NANOSLEEP.SYNCS 0x989680 ;  /* 0x009896800000895d */ /* 0x008fea0003900000 */
[----:B------:R-:W3:Y:S02]  /*ad90*/  @!P0 SYNCS.PHASECHK.TRANS64 P0, [R4+URZ+0x110], R3 ;  /* 0x00011003040085a7 */ /* 0x000ee400080010ff */
[----:B---3--:R-:W-:Y:S05]  /*ada0*/  @!P0 BRA `(.L_x_124) ;  /* 0xfffffffc00f08947 */ /* 0x008fea000383ffff */
[----:B------:R-:W-:Y:S05]  /*adb0*/  BRA `(.L_x_123) ;  /* 0xffffffd800d07947 */ /* 0x000fea000383ffff */
        .weak           $__internal_0_$__cuda_sm10x_tcgen05_guardrail_trap_col_being_dealloced_not_returned_by_alloc
        .type           $__internal_0_$__cuda_sm10x_tcgen05_guardrail_trap_col_being_dealloced_not_returned_by_alloc,@function
        .size           $__internal_0_$__cuda_sm10x_tcgen05_guardrail_trap_col_being_dealloced_not_returned_by_alloc,($__internal_1_$__cuda_sm10x_tcgen05_guardrail_trap_phase_invalid_during_alloc - $__internal_0_$__cuda_sm10x_tcgen05_guardrail_trap_col_being_dealloced_not_returned_by_alloc)
$__internal_0_$__cuda_sm10x_tcgen05_guardrail_trap_col_being_dealloced_not_returned_by_alloc:
[----:B------:R-:W-:Y:S05]  /*adc0*/  BPT.TRAP 0x1 ;  /* 0x000000040000795c */ /* 0x000fea0000300000 */
[----:B------:R-:W-:-:S04]  /*add0*/  HFMA2 R3, -RZ, RZ, 0, 0 ;  /* 0x00000000ff037431 */ /* 0x000fc800000001ff */
[----:B------:R-:W-:Y:S05]  /*ade0*/  RET.REL.NODEC R2 `(_ZN7cutlass13device_kernelINS_4gemm6kernel13GemmUniversalIN4cute5tupleIJiiiiEEENS1_10collective13CollectiveMmaINS1_35MainloopSm100TmaUmmaWarpSpecializedILi17ELi2ELi2ENS5_IJNS4_1CILi1EEESB_SB_EEEEENS5_IJNSA_ILi128EEENSA_ILi192EEENSA_ILi16EEEEEENS_6half_tENS5_IJlSB_lEEESI_SJ_NS4_8TiledMMAINS4_8MMA_AtomIJNS4_20SM100_MMA_F16BF16_SSISI_SI_fLi128ELi192ELNS4_4UMMA5MajorE0ELSO_0ELNSN_7ScaleInE0ELSP_0EEEEEENS4_6LayoutISC_NS5_IJNSA_ILi0EEEST_ST_EEEEENS5_IJNS4_10UnderscoreESW_SW_EEEEENS4_13SM90_TMA_LOADENS4_14ComposedLayoutINS4_7SwizzleILi1ELi4ELi3EEENS4_18smem_ptr_flag_bitsILi16EEENSS_INS5_IJNSA_ILi8EEESG_EEENS5_IJSG_SB_EEEEEEEvNS4_8identityESZ_S19_vS1A_EENS_8epilogue10collective18CollectiveEpilogueINS1C_23Sm100TmaWarpSpecializedILi3ELi2ELi64ELb1ELb0EEEJSH_NS5_IJNSS_ISE_SB_EENSS_INSA_ILi64EEESB_EEEEESI_SJ_SI_SJ_NS1C_6fusion15FusionCallbacksIS1G_NS1L_17LinearCombinationISI_fSI_fLNS_15FloatRoundStyleE2EEESH_S1K_JEEENS4_5SM1004TMEM4LOAD26SM100_TMEM_LOAD_32dp32b64xESZ_NS10_INS11_ILi3ELi4ELi3EEES14_NSS_INS5_IJS15_S1I_EEENS5_IJS1I_SB_EEEEEEENS4_39AutoVectorizingCopyWithAssumedAlignmentILi128EEENS4_14SM90_TMA_STOREES1Z_S21_S21_EEEvvEEEEvNT_6ParamsE) ;  /* 0xffffff5002847950 */ /* 0x000fea0003c3ffff */
        .weak           $__internal_1_$__cuda_sm10x_tcgen05_guardrail_trap_phase_invalid_during_alloc
        .type           $__internal_1_$__cuda_sm10x_tcgen05_guardrail_trap_phase_invalid_during_alloc,@function
        .size           $__internal_1_$__cuda_sm10x_tcgen05_guardrail_trap_phase_invalid_during_alloc,($__internal_2_$__cuda_sm10x_tcgen05_guardrail_trap_unallocated_columns_being_dealloced - $__internal_1_$__cuda_sm10x_tcgen05_guardrail_trap_phase_invalid_during_alloc)
$__internal_1_$__cuda_sm10x_tcgen05_guardrail_trap_phase_invalid_during_alloc:
[----:B------:R-:W-:Y:S05]  /*adf0*/  BPT.TRAP 0x1 ;  /* 0x000000040000795c */ /* 0x000fea0000300000 */
[----:B------:R-:W-:-:S04]  /*ae00*/  MOV R3, 0x0 ;  /* 0x0000000000037802 */ /* 0x000fc80000000f00 */
[----:B------:R-:W-:Y:S05]  /*ae10*/  RET.REL.NODEC R2 `(_ZN7cutlass13device_kernelINS_4gemm6kernel13GemmUniversalIN4cute5tupleIJiiiiEEENS1_10collective13CollectiveMmaINS1_35MainloopSm100TmaUmmaWarpSpecializedILi17ELi2ELi2ENS5_IJNS4_1CILi1EEESB_SB_EEEEENS5_IJNSA_ILi128EEENSA_ILi192EEENSA_ILi16EEEEEENS_6half_tENS5_IJlSB_lEEESI_SJ_NS4_8TiledMMAINS4_8MMA_AtomIJNS4_20SM100_MMA_F16BF16_SSISI_SI_fLi128ELi192ELNS4_4UMMA5MajorE0ELSO_0ELNSN_7ScaleInE0ELSP_0EEEEEENS4_6LayoutISC_NS5_IJNSA_ILi0EEEST_ST_EEEEENS5_IJNS4_10UnderscoreESW_SW_EEEEENS4_13SM90_TMA_LOADENS4_14ComposedLayoutINS4_7SwizzleILi1ELi4ELi3EEENS4_18smem_ptr_flag_bitsILi16EEENSS_INS5_IJNSA_ILi8EEESG_EEENS5_IJSG_SB_EEEEEEEvNS4_8identityESZ_S19_vS1A_EENS_8epilogue10collective18CollectiveEpilogueINS1C_23Sm100TmaWarpSpecializedILi3ELi2ELi64ELb1ELb0EEEJSH_NS5_IJNSS_ISE_SB_EENSS_INSA_ILi64EEESB_EEEEESI_SJ_SI_SJ_NS1C_6fusion15FusionCallbacksIS1G_NS1L_17LinearCombinationISI_fSI_fLNS_15FloatRoundStyleE2EEESH_S1K_JEEENS4_5SM1004TMEM4LOAD26SM100_TMEM_LOAD_32dp32b64xESZ_NS10_INS11_ILi3ELi4ELi3EEES14_NSS_INS5_IJS15_S1I_EEENS5_IJS1I_SB_EEEEEEENS4_39AutoVectorizingCopyWithAssumedAlignmentILi128EEENS4_14SM90_TMA_STOREES1Z_S21_S21_EEEvvEEEEvNT_6ParamsE) ;  /* 0xffffff5002787950 */ /* 0x000fea0003c3ffff */
        .weak           $__internal_2_$__cuda_sm10x_tcgen05_guardrail_trap_unallocated_columns_being_dealloced
        .type           $__internal_2_$__cuda_sm10x_tcgen05_guardrail_trap_unallocated_columns_being_dealloced,@function
        .size           $__internal_2_$__cuda_sm10x_tcgen05_guardrail_trap_unallocated_columns_being_dealloced,(.L_x_197 - $__internal_2_$__cuda_sm10x_tcgen05_guardrail_trap_unallocated_columns_being_dealloced)
$__internal_2_$__cuda_sm10x_tcgen05_guardrail_trap_unallocated_columns_being_dealloced:
[----:B------:R-:W-:Y:S05]  /*ae20*/  BPT.TRAP 0x1 ;  /* 0x000000040000795c */ /* 0x000fea0000300000 */
[----:B------:R-:W-:-:S04]  /*ae30*/  HFMA2 R3, -RZ, RZ, 0, 0 ;  /* 0x00000000ff037431 */ /* 0x000fc800000001ff */
[----:B------:R-:W-:Y:S05]  /*ae40*/  RET.REL.NODEC R2 `(_ZN7cutlass13device_kernelINS_4gemm6kernel13GemmUniversalIN4cute5tupleIJiiiiEEENS1_10collective13CollectiveMmaINS1_35MainloopSm100TmaUmmaWarpSpecializedILi17ELi2ELi2ENS5_IJNS4_1CILi1EEESB_SB_EEEEENS5_IJNSA_ILi128EEENSA_ILi192EEENSA_ILi16EEEEEENS_6half_tENS5_IJlSB_lEEESI_SJ_NS4_8TiledMMAINS4_8MMA_AtomIJNS4_20SM100_MMA_F16BF16_SSISI_SI_fLi128ELi192ELNS4_4UMMA5MajorE0ELSO_0ELNSN_7ScaleInE0ELSP_0EEEEEENS4_6LayoutISC_NS5_IJNSA_ILi0EEEST_ST_EEEEENS5_IJNS4_10UnderscoreESW_SW_EEEEENS4_13SM90_TMA_LOADENS4_14ComposedLayoutINS4_7SwizzleILi1ELi4ELi3EEENS4_18smem_ptr_flag_bitsILi16EEENSS_INS5_IJNSA_ILi8EEESG_EEENS5_IJSG_SB_EEEEEEEvNS4_8identityESZ_S19_vS1A_EENS_8epilogue10collective18CollectiveEpilogueINS1C_23Sm100TmaWarpSpecializedILi3ELi2ELi64ELb1ELb0EEEJSH_NS5_IJNSS_ISE_SB_EENSS_INSA_ILi64EEESB_EEEEESI_SJ_SI_SJ_NS1C_6fusion15FusionCallbacksIS1G_NS1L_17LinearCombinationISI_fSI_fLNS_15FloatRoundStyleE2EEESH_S1K_JEEENS4_5SM1004TMEM4LOAD26SM100_TMEM_LOAD_32dp32b64xESZ_NS10_INS11_ILi3ELi4ELi3EEES14_NSS_INS5_IJS15_S1I_EEENS5_IJS1I_SB_EEEEEEENS4_39AutoVectorizingCopyWithAssumedAlignmentILi128EEENS4_14SM90_TMA_STOREES1Z_S21_S21_EEEvvEEEEvNT_6ParamsE) ;  /* 0xffffff50026c7950 */ /* 0x000fea0003c3ffff */
.L_x_196:
[----:B------:R-:W-:-:S00]  /*ae50*/  BRA `(.L_x_196) ;  /* 0xfffffffc00fc7947 */ /* 0x000fc0000383ffff */
[----:B------:R-:W-:-:S00]  /*ae60*/  NOP ;  /* 0x0000000000007918 */ /* 0x000fc00000000000 */
        /* <DEDUP_REMOVED lines=9> */
.L_x_197:


//--------------------- .nv.global.init           --------------------------
	.section	.nv.global.init,"aw",@progbits
.nv.global.init:
	.type		$str$27,@object
	.size		$str$27,($str$28 - $str$27)
$str$27:
        /*0000*/ 	.byte	0x28, 0x61, 0x64, 0x64, 0x72, 0x65, 0x73, 0x73, 0x20, 0x26, 0x20, 0x6d, 0x61, 0x73, 0x6b, 0x29
        /*0010*/ 	.byte	0x20, 0x3d, 0x3d, 0x20, 0x30, 0x00
	.type		$str$28,@object
	.size		$str$28,($str$26 - $str$28)
$str$28:
        /*0016*/ 	.byte	0x2f, 0x74, 0x6d, 0x70, 0x2f, 0x63, 0x75, 0x74, 0x6c, 0x61, 0x73, 0x73, 0x5f, 0x73, 0x77, 0x65
        /*0026*/ 	.byte	0x65, 0x70, 0x5f, 0x73, 0x72, 0x63, 0x2f, 0x69, 0x6e, 0x63, 0x6c, 0x75, 0x64, 0x65, 0x2f, 0x63
        /*0036*/ 	.byte	0x75, 0x74, 0x65, 0x2f, 0x70, 0x6f, 0x69, 0x6e, 0x74, 0x65, 0x72, 0x5f, 0x66, 0x6c, 0x61, 0x67
        /*0046*/ 	.byte	0x67, 0x65, 0x64, 0x2e, 0x68, 0x70, 0x70, 0x00
	.type		$str$26,@object
	.size		$str$26,($str$25 - $str$26)
$str$26:
        /*004e*/ 	.byte	0x2f, 0x74, 0x6d, 0x70, 0x2f, 0x63, 0x75, 0x74, 0x6c, 0x61, 0x73, 0x73, 0x5f, 0x73, 0x77, 0x65
        /*005e*/ 	.byte	0x65, 0x70, 0x5f, 0x73, 0x72, 0x63, 0x2f, 0x69, 0x6e, 0x63, 0x6c, 0x75, 0x64, 0x65, 0x2f, 0x63
        /*006e*/ 	.byte	0x75, 0x74, 0x65, 0x2f, 0x61, 0x74, 0x6f, 0x6d, 0x2f, 0x63, 0x6f, 0x70, 0x79, 0x5f, 0x74, 0x72
        /*007e*/ 	.byte	0x61, 0x69, 0x74, 0x73, 0x5f, 0x73, 0x6d, 0x31, 0x30, 0x30, 0x2e, 0x68, 0x70, 0x70, 0x00
	.type		$str$25,@object
	.size		$str$25,(__unnamed_1 - $str$25)
$str$25:
        /*008d*/ 	.byte	0x28, 0x28, 0x75, 0x69, 0x6e, 0x74, 0x33, 0x32, 0x5f, 0x74, 0x28, 0x74, 0x68, 0x72, 0x65, 0x61
        /*009d*/ 	.byte	0x64, 0x49, 0x64, 0x78, 0x2e, 0x78, 0x29, 0x20, 0x2f, 0x20, 0x33, 0x32, 0x29, 0x20, 0x25, 0x20
        /*00ad*/ 	.byte	0x34, 0x29, 0x20, 0x3d, 0x3d, 0x20, 0x28, 0x28, 0x28, 0x74, 0x6d, 0x65, 0x6d, 0x5f, 0x61, 0x64
        /*00bd*/ 	.byte	0x64, 0x72, 0x20, 0x3e, 0x3e, 0x20, 0x31, 0x36, 0x29, 0x20, 0x2f, 0x20, 0x33, 0x32, 0x29, 0x20
        /*00cd*/ 	.byte	0x25, 0x20, 0x34, 0x29, 0x00
	.type		__unnamed_1,@object
	.size		__unnamed_1,(__unnamed_2 - __unnamed_1)
__unnamed_1:
        /*00d2*/ 	.byte	0x61, 0x75, 0x74, 0x6f, 0x20, 0x63, 0x75, 0x74, 0x65, 0x3a, 0x3a, 0x61, 0x73, 0x5f, 0x70, 0x6f
        /* <DEDUP_REMOVED lines=24> */
        /*0262*/ 	.byte	0x3e, 0x3e, 0x3e, 0x3e, 0x5d, 0x00
	.type		__unnamed_2,@object
	.size		__unnamed_2,(.L_2 - __unnamed_2)
__unnamed_2:
        /* <DEDUP_REMOVED lines=43> */
        /*0518*/ 	.byte	0x74, 0x65, 0x3a, 0x3a, 0x43, 0x3c, 0x30, 0x3e, 0x3e, 0x3e, 0x3e, 0x5d, 0x00
.L_2:


//--------------------- .nv.shared._ZN7cutlass13device_kernelINS_4gemm6kernel13GemmUniversalIN4cute5tupleIJiiiiEEENS1_10collective13CollectiveMmaINS1_35MainloopSm100TmaUmmaWarpSpecializedILi17ELi2ELi2ENS5_IJNS4_1CILi1EEESB_SB_EEEEENS5_IJNSA_ILi128EEENSA_ILi192EEENSA_ILi16EEEEEENS_6half_tENS5_IJlSB_lEEESI_SJ_NS4_8TiledMMAINS4_8MMA_AtomIJNS4_20SM100_MMA_F16BF16_SSISI_SI_fLi128ELi192ELNS4_4UMMA5MajorE0ELSO_0ELNSN_7ScaleInE0ELSP_0EEEEEENS4_6LayoutISC_NS5_IJNSA_ILi0EEEST_ST_EEEEENS5_IJNS4_10UnderscoreESW_SW_EEEEENS4_13SM90_TMA_LOADENS4_14ComposedLayoutINS4_7SwizzleILi1ELi4ELi3EEENS4_18smem_ptr_flag_bitsILi16EEENSS_INS5_IJNSA_ILi8EEESG_EEENS5_IJSG_SB_EEEEEEEvNS4_8identityESZ_S19_vS1A_EENS_8epilogue10collective18CollectiveEpilogueINS1C_23Sm100TmaWarpSpecializedILi3ELi2ELi64ELb1ELb0EEEJSH_NS5_IJNSS_ISE_SB_EENSS_INSA_ILi64EEESB_EEEEESI_SJ_SI_SJ_NS1C_6fusion15FusionCallbacksIS1G_NS1L_17LinearCombinationISI_fSI_fLNS_15FloatRoundStyleE2EEESH_S1K_JEEENS4_5SM1004TMEM4LOAD26SM100_TMEM_LOAD_32dp32b64xESZ_NS10_INS11_ILi3ELi4ELi3EEES14_NSS_INS5_IJS15_S1I_EEENS5_IJS1I_SB_EEEEEEENS4_39AutoVectorizingCopyWithAssumedAlignmentILi128EEENS4_14SM90_TMA_STOREES1Z_S21_S21_EEEvvEEEEvNT_6ParamsE --------------------------
	.section	.nv.shared._ZN7cutlass13device_kernelINS_4gemm6kernel13GemmUniversalIN4cute5tupleIJiiiiEEENS1_10collective13CollectiveMmaINS1_35MainloopSm100TmaUmmaWarpSpecializedILi17ELi2ELi2ENS5_IJNS4_1CILi1EEESB_SB_EEEEENS5_IJNSA_ILi128EEENSA_ILi192EEENSA_ILi16EEEEEENS_6half_tENS5_IJlSB_lEEESI_SJ_NS4_8TiledMMAINS4_8MMA_AtomIJNS4_20SM100_MMA_F16BF16_SSISI_SI_fLi128ELi192ELNS4_4UMMA5MajorE0ELSO_0ELNSN_7ScaleInE0ELSP_0EEEEEENS4_6LayoutISC_NS5_IJNSA_ILi0EEEST_ST_EEEEENS5_IJNS4_10UnderscoreESW_SW_EEEEENS4_13SM90_TMA_LOADENS4_14ComposedLayoutINS4_7SwizzleILi1ELi4ELi3EEENS4_18smem_ptr_flag_bitsILi16EEENSS_INS5_IJNSA_ILi8EEESG_EEENS5_IJSG_SB_EEEEEEEvNS4_8identityESZ_S19_vS1A_EENS_8epilogue10collective18CollectiveEpilogueINS1C_23Sm100TmaWarpSpecializedILi3ELi2ELi64ELb1ELb0EEEJSH_NS5_IJNSS_ISE_SB_EENSS_INSA_ILi64EEESB_EEEEESI_SJ_SI_SJ_NS1C_6fusion15FusionCallbacksIS1G_NS1L_17LinearCombinationISI_fSI_fLNS_15FloatRoundStyleE2EEESH_S1K_JEEENS4_5SM1004TMEM4LOAD26SM100_TMEM_LOAD_32dp32b64xESZ_NS10_INS11_ILi3ELi4ELi3EEES14_NSS_INS5_IJS15_S1I_EEENS5_IJS1I_SB_EEEEEEENS4_39AutoVectorizingCopyWithAssumedAlignmentILi128EEENS4_14SM90_TMA_STOREES1Z_S21_S21_EEEvvEEEEvNT_6ParamsE,"aw",@nobits
	.sectionflags	@""
	.align	16
	.zero		1024


//--------------------- .nv.shared.reserved.0     --------------------------
	.section	.nv.shared.reserved.0,"aw",@nobits
	.weak		__nv_reservedSMEM_offset_0_alias
	.size		__nv_reservedSMEM_offset_0_alias, 0, 64
	.other		__nv_reservedSMEM_offset_0_alias,@"STO_CUDA_RESERVED_SHARED STV_DEFAULT"
__nv_reservedSMEM_offset_0_alias:
	.zero		0
.nv.shared.reserved.0:
	.zero		64
	.weak		__nv_reservedSMEM_tcgen05_partition
	.type		__nv_reservedSMEM_tcgen05_partition,@object
	.size		__nv_reservedSMEM_tcgen05_partition,(.L_0 - __nv_reservedSMEM_tcgen05_partition)
__nv_reservedSMEM_tcgen05_partition:
	.zero		32
.L_0:


//--------------------- .nv.global                --------------------------
	.section	.nv.global,"aw",@nobits
.nv.global:
	.type		_ZN40_INTERNAL_79a2460c_4_k_cu_74d0af4a_235594cute1_E,@object
	.size		_ZN40_INTERNAL_79a2460c_4_k_cu_74d0af4a_235594cute1_E,(_ZN40_INTERNAL_79a2460c_4_k_cu_74d0af4a_235594cuda3std3__45__cpo6cbeginE - _ZN40_INTERNAL_79a2460c_4_k_cu_74d0af4a_235594cute1_E)
_ZN40_INTERNAL_79a2460c_4_k_cu_74d0af4a_235594cute1_E:
	.zero		1
	.type		_ZN40_INTERNAL_79a2460c_4_k_cu_74d0af4a_235594cuda3std3__45__cpo6cbeginE,@object
	.size		_ZN40_INTERNAL_79a2460c_4_k_cu_74d0af4a_235594cuda3std3__45__cpo6cbeginE,(_ZN40_INTERNAL_79a2460c_4_k_cu_74d0af4a_235594cuda3std3__48in_placeE - _ZN40_INTERNAL_79a2460c_4_k_cu_74d0af4a_235594cuda3std3__45__cpo6cbeginE)
_ZN40_INTERNAL_79a2460c_4_k_cu_74d0af4a_235594cuda3std3__45__cpo6cbeginE:
	.zero		1
	.type		_ZN40_INTERNAL_79a2460c_4_k_cu_74d0af4a_235594cuda3std3__48in_placeE,@object
	.size		_ZN40_INTERNAL_79a2460c_4_k_cu_74d0af4a_235594cuda3std3__48in_placeE,(_ZN40_INTERNAL_79a2460c_4_k_cu_74d0af4a_235594cuda3std6ranges3__45__cpo9iter_moveE - _ZN40_INTERNAL_79a2460c_4_k_cu_74d0af4a_235594cuda3std3__48in_placeE)
_ZN40_INTERNAL_79a2460c_4_k_cu_74d0af4a_235594cuda3std3__48in_placeE:
	.zero		1
	.type		_ZN40_INTERNAL_79a2460c_4_k_cu_74d0af4a_235594cuda3std6ranges3__45__cpo9iter_moveE,@object
	.size		_ZN40_INTERNAL_79a2460c_4_k_cu_74d0af4a_235594cuda3std6ranges3__45__cpo9iter_moveE,(_ZN40_INTERNAL_79a2460c_4_k_cu_74d0af4a_235594cuda3std3__45__cpo5beginE - _ZN40_INTERNAL_79a2460c_4_k_cu_74d0af4a_235594cuda3std6ranges3__45__cpo9iter_moveE)
_ZN40_INTERNAL_79a2460c_4_k_cu_74d0af4a_235594cuda3std6ranges3__45__cpo9iter_moveE:
	.zero		1
	.type		_ZN40_INTERNAL_79a2460c_4_k_cu_74d0af4a_235594cuda3std3__45__cpo5beginE,@object
	.size		_ZN40_INTERNAL_79a2460c_4_k_cu_74d0af4a_235594cuda3std3__45__cpo5beginE,(_ZN40_INTERNAL_79a2460c_4_k_cu_74d0af4a_235594cuda3std3__442_GLOBAL__N__79a2460c_4_k_cu_74d0af4a_235596ignoreE - _ZN40_INTERNAL_79a2460c_4_k_cu_74d0af4a_235594cuda3std3__45__cpo5beginE)
_ZN40_INTERNAL_79a2460c_4_k_cu_74d0af4a_235594cuda3std3__45__cpo5beginE:
	.zero		1
	.type		_ZN40_INTERNAL_79a2460c_4_k_cu_74d0af4a_235594cuda3std3__442_GLOBAL__N__79a2460c_4_k_cu_74d0af4a_235596ignoreE,@object
	.size		_ZN40_INTERNAL_79a2460c_4_k_cu_74d0af4a_235594cuda3std3__442_GLOBAL__N__79a2460c_4_k_cu_74d0af4a_235596ignoreE,(_ZN40_INTERNAL_79a2460c_4_k_cu_74d0af4a_235594cute7productE - _ZN40_INTERNAL_79a2460c_4_k_cu_74d0af4a_235594cuda3std3__442_GLOBAL__N__79a2460c_4_k_cu_74d0af4a_235596ignoreE)
_ZN40_INTERNAL_79a2460c_4_k_cu_74d0af4a_235594cuda3std3__442_GLOBAL__N__79a2460c_4_k_cu_74d0af4a_235596ignoreE:
	.zero		1
	.type		_ZN40_INTERNAL_79a2460c_4_k_cu_74d0af4a_235594cute7productE,@object
	.size		_ZN40_INTERNAL_79a2460c_4_k_cu_74d0af4a_235594cute7productE,(_ZN40_INTERNAL_79a2460c_4_k_cu_74d0af4a_235594cuda3std3__45__cpo3endE - _ZN40_INTERNAL_79a2460c_4_k_cu_74d0af4a_235594cute7productE)
_ZN40_INTERNAL_79a2460c_4_k_cu_74d0af4a_235594cute7productE:
	.zero		1
	.type		_ZN40_INTERNAL_79a2460c_4_k_cu_74d0af4a_235594cuda3std3__45__cpo3endE,@object
	.size		_ZN40_INTERNAL_79a2460c_4_k_cu_74d0af4a_235594cuda3std3__45__cpo3endE,(_ZN40_INTERNAL_79a2460c_4_k_cu_74d0af4a_235594cuda3std3__419piecewise_constructE - _ZN40_INTERNAL_79a2460c_4_k_cu_74d0af4a_235594cuda3std3__45__cpo3endE)
_ZN40_INTERNAL_79a2460c_4_k_cu_74d0af4a_235594cuda3std3__45__cpo3endE:
	.zero		1
	.type		_ZN40_INTERNAL_79a2460c_4_k_cu_74d0af4a_235594cuda3std3__419piecewise_constructE,@object
	.size		_ZN40_INTERNAL_79a2460c_4_k_cu_74d0af4a_235594cuda3std3__419piecewise_constructE,(_ZN40_INTERNAL_79a2460c_4_k_cu_74d0af4a_235594cuda3std3__45__cpo4cendE - _ZN40_INTERNAL_79a2460c_4_k_cu_74d0af4a_235594cuda3std3__419piecewise_constructE)
_ZN40_INTERNAL_79a2460c_4_k_cu_74d0af4a_235594cuda3std3__419piecewise_constructE:
	.zero		1
	.type		_ZN40_INTERNAL_79a2460c_4_k_cu_74d0af4a_235594cuda3std3__45__cpo4cendE,@object
	.size		_ZN40_INTERNAL_79a2460c_4_k_cu_74d0af4a_235594cuda3std3__45__cpo4cendE,(_ZN40_INTERNAL_79a2460c_4_k_cu_74d0af4a_235594cuda3std6ranges3__45__cpo4swapE - _ZN40_INTERNAL_79a2460c_4_k_cu_74d0af4a_235594cuda3std3__45__cpo4cendE)
_ZN40_INTERNAL_79a2460c_4_k_cu_74d0af4a_235594cuda3std3__45__cpo4cendE:
	.zero		1
	.type		_ZN40_INTERNAL_79a2460c_4_k_cu_74d0af4a_235594cuda3std6ranges3__45__cpo4swapE,@object
	.size		_ZN40_INTERNAL_79a2460c_4_k_cu_74d0af4a_235594cuda3std6ranges3__45__cpo4swapE,(.L_10 - _ZN40_INTERNAL_79a2460c_4_k_cu_74d0af4a_235594cuda3std6ranges3__45__cpo4swapE)
_ZN40_INTERNAL_79a2460c_4_k_cu_74d0af4a_235594cuda3std6ranges3__45__cpo4swapE:
	.zero		1
.L_10:


//--------------------- .nv.constant0._ZN7cutlass13device_kernelINS_4gemm6kernel13GemmUniversalIN4cute5tupleIJiiiiEEENS1_10collective13CollectiveMmaINS1_35MainloopSm100TmaUmmaWarpSpecializedILi17ELi2ELi2ENS5_IJNS4_1CILi1EEESB_SB_EEEEENS5_IJNSA_ILi128EEENSA_ILi192EEENSA_ILi16EEEEEENS_6half_tENS5_IJlSB_lEEESI_SJ_NS4_8TiledMMAINS4_8MMA_AtomIJNS4_20SM100_MMA_F16BF16_SSISI_SI_fLi128ELi192ELNS4_4UMMA5MajorE0ELSO_0ELNSN_7ScaleInE0ELSP_0EEEEEENS4_6LayoutISC_NS5_IJNSA_ILi0EEEST_ST_EEEEENS5_IJNS4_10UnderscoreESW_SW_EEEEENS4_13SM90_TMA_LOADENS4_14ComposedLayoutINS4_7SwizzleILi1ELi4ELi3EEENS4_18smem_ptr_flag_bitsILi16EEENSS_INS5_IJNSA_ILi8EEESG_EEENS5_IJSG_SB_EEEEEEEvNS4_8identityESZ_S19_vS1A_EENS_8epilogue10collective18CollectiveEpilogueINS1C_23Sm100TmaWarpSpecializedILi3ELi2ELi64ELb1ELb0EEEJSH_NS5_IJNSS_ISE_SB_EENSS_INSA_ILi64EEESB_EEEEESI_SJ_SI_SJ_NS1C_6fusion15FusionCallbacksIS1G_NS1L_17LinearCombinationISI_fSI_fLNS_15FloatRoundStyleE2EEESH_S1K_JEEENS4_5SM1004TMEM4LOAD26SM100_TMEM_LOAD_32dp32b64xESZ_NS10_INS11_ILi3ELi4ELi3EEES14_NSS_INS5_IJS15_S1I_EEENS5_IJS1I_SB_EEEEEEENS4_39AutoVectorizingCopyWithAssumedAlignmentILi128EEENS4_14SM90_TMA_STOREES1Z_S21_S21_EEEvvEEEEvNT_6ParamsE --------------------------
	.section	.nv.constant0._ZN7cutlass13device_kernelINS_4gemm6kernel13GemmUniversalIN4cute5tupleIJiiiiEEENS1_10collective13CollectiveMmaINS1_35MainloopSm100TmaUmmaWarpSpecializedILi17ELi2ELi2ENS5_IJNS4_1CILi1EEESB_SB_EEEEENS5_IJNSA_ILi128EEENSA_ILi192EEENSA_ILi16EEEEEENS_6half_tENS5_IJlSB_lEEESI_SJ_NS4_8TiledMMAINS4_8MMA_AtomIJNS4_20SM100_MMA_F16BF16_SSISI_SI_fLi128ELi192ELNS4_4UMMA5MajorE0ELSO_0ELNSN_7ScaleInE0ELSP_0EEEEEENS4_6LayoutISC_NS5_IJNSA_ILi0EEEST_ST_EEEEENS5_IJNS4_10UnderscoreESW_SW_EEEEENS4_13SM90_TMA_LOADENS4_14ComposedLayoutINS4_7SwizzleILi1ELi4ELi3EEENS4_18smem_ptr_flag_bitsILi16EEENSS_INS5_IJNSA_ILi8EEESG_EEENS5_IJSG_SB_EEEEEEEvNS4_8identityESZ_S19_vS1A_EENS_8epilogue10collective18CollectiveEpilogueINS1C_23Sm100TmaWarpSpecializedILi3ELi2ELi64ELb1ELb0EEEJSH_NS5_IJNSS_ISE_SB_EENSS_INSA_ILi64EEESB_EEEEESI_SJ_SI_SJ_NS1C_6fusion15FusionCallbacksIS1G_NS1L_17LinearCombinationISI_fSI_fLNS_15FloatRoundStyleE2EEESH_S1K_JEEENS4_5SM1004TMEM4LOAD26SM100_TMEM_LOAD_32dp32b64xESZ_NS10_INS11_ILi3ELi4ELi3EEES14_NSS_INS5_IJS15_S1I_EEENS5_IJS1I_SB_EEEEEEENS4_39AutoVectorizingCopyWithAssumedAlignmentILi128EEENS4_14SM90_TMA_STOREES1Z_S21_S21_EEEvvEEEEvNT_6ParamsE,"a",@progbits
	.sectionflags	@""
	.align	4
.nv.constant0._ZN7cutlass13device_kernelINS_4gemm6kernel13GemmUniversalIN4cute5tupleIJiiiiEEENS1_10collective13CollectiveMmaINS1_35MainloopSm100TmaUmmaWarpSpecializedILi17ELi2ELi2ENS5_IJNS4_1CILi1EEESB_SB_EEEEENS5_IJNSA_ILi128EEENSA_ILi192EEENSA_ILi16EEEEEENS_6half_tENS5_IJlSB_lEEESI_SJ_NS4_8TiledMMAINS4_8MMA_AtomIJNS4_20SM100_MMA_F16BF16_SSISI_SI_fLi128ELi192ELNS4_4UMMA5MajorE0ELSO_0ELNSN_7ScaleInE0ELSP_0EEEEEENS4_6LayoutISC_NS5_IJNSA_ILi0EEEST_ST_EEEEENS5_IJNS4_10UnderscoreESW_SW_EEEEENS4_13SM90_TMA_LOADENS4_14ComposedLayoutINS4_7SwizzleILi1ELi4ELi3EEENS4_18smem_ptr_flag_bitsILi16EEENSS_INS5_IJNSA_ILi8EEESG_EEENS5_IJSG_SB_EEEEEEEvNS4_8identityESZ_S19_vS1A_EENS_8epilogue10collective18CollectiveEpilogueINS1C_23Sm100TmaWarpSpecializedILi3ELi2ELi64ELb1ELb0EEEJSH_NS5_IJNSS_ISE_SB_EENSS_INSA_ILi64EEESB_EEEEESI_SJ_SI_SJ_NS1C_6fusion15FusionCallbacksIS1G_NS1L_17LinearCombinationISI_fSI_fLNS_15FloatRoundStyleE2EEESH_S1K_JEEENS4_5SM1004TMEM4LOAD26SM100_TMEM_LOAD_32dp32b64xESZ_NS10_INS11_ILi3ELi4ELi3EEES14_NSS_INS5_IJS15_S1I_EEENS5_IJS1I_SB_EEEEEEENS4_39AutoVectorizingCopyWithAssumedAlignmentILi128EEENS4_14SM90_TMA_STOREES1Z_S21_S21_EEEvvEEEEvNT_6ParamsE:
	.zero		2944


//--------------------- SYMBOLS --------------------------

	.type		.nv.reservedSmem.offset0,@object
	.size		.nv.reservedSmem.offset0,0x4
	.type		.nv.reservedSmem.cap,@object
	.size		.nv.reservedSmem.cap,0x4
	.type		__assertfail,@function
